def matmul_kernel(
    a_ptr,
    b_ptr,
    c_ptr,
    M,
    N,
    K,
    stride_am,
    stride_ak,
    stride_bk,
    stride_bn,
    stride_cm,
    stride_cn,
    BLOCK_M: tl.constexpr,
    BLOCK_N: tl.constexpr,
    BLOCK_K: tl.constexpr,
    GROUP_M: tl.constexpr,
):
    pid = tl.program_id(axis=0)
    num_pid_m = tl.cdiv(M, BLOCK_M)
    num_pid_n = tl.cdiv(N, BLOCK_N)
    num_pid_in_group = GROUP_M * num_pid_n
    group_id = pid // num_pid_in_group
    first_pid_m = group_id * GROUP_M
    group_size_m = min(num_pid_m - first_pid_m, GROUP_M)
    pid_m = first_pid_m + ((pid % num_pid_in_group) % group_size_m)
    pid_n = (pid % num_pid_in_group) // group_size_m

    offs_am = (pid_m * BLOCK_M + tl.arange(0, BLOCK_M)) % M
    offs_bn = (pid_n * BLOCK_N + tl.arange(0, BLOCK_N)) % N
    offs_k = tl.arange(0, BLOCK_K)
    a_ptrs = a_ptr + offs_am[:, None] * stride_am + offs_k[None, :] * stride_ak
    b_ptrs = b_ptr + offs_k[:, None] * stride_bk + offs_bn[None, :] * stride_bn

    acc = tl.zeros((BLOCK_M, BLOCK_N), dtype=tl.float32)
    for kk in range(0, tl.cdiv(K, BLOCK_K)):
        a = tl.load(a_ptrs, mask=offs_k[None, :] < K - kk * BLOCK_K, other=0.0)
        b = tl.load(b_ptrs, mask=offs_k[:, None] < K - kk * BLOCK_K, other=0.0)
        acc = tl.dot(a, b, acc)
        a_ptrs += BLOCK_K * stride_ak
        b_ptrs += BLOCK_K * stride_bk

    c = acc.to(c_ptr.dtype.element_ty)
    offs_cm = pid_m * BLOCK_M + tl.arange(0, BLOCK_M)
    offs_cn = pid_n * BLOCK_N + tl.arange(0, BLOCK_N)
    c_ptrs = c_ptr + offs_cm[:, None] * stride_cm + offs_cn[None, :] * stride_cn
    mask = (offs_cm[:, None] < M) & (offs_cn[None, :] < N)
    tl.store(c_ptrs, c, mask=mask)

# config = {"BLOCK_K": 16, "BLOCK_M": 64, "BLOCK_N": 32, "GROUP_M": 8, "arch": "sm_80", "dtype": "fp16", "num_ctas": 1, "num_stages": 3, "num_warps": 4}
# arch = sm_80


// ===== COMPILED SASS (sm_80) =====

	.target	sm_80

	.elftype	@"ET_EXEC"


//--------------------- .note.nv.tkinfo           --------------------------
	.section	.note.nv.tkinfo,"",@"SHT_NOTE"
	.sectionflags	@"SHF_NOTE_NV_TKINFO"
	.tkinfo
        /*0018*/ 	.word	0x00000002
        /*0030*/ 	.string	""
        /*0030*/ 	.string	"ptxas"
        /*0030*/ 	.string	"Cuda compilation tools, release 13.0, V13.0.88"
        /*0030*/ 	.string	"Build cuda_13.0.r13.0/compiler.36424714_0"
        /*0030*/ 	.string	"-v  -suppress-debug-info  -lineinfo  -arch sm_80 "



//--------------------- .note.nv.cuinfo           --------------------------
	.section	.note.nv.cuinfo,"",@"SHT_NOTE"
	.sectionflags	@"SHF_NOTE_NV_CUINFO"
        /*0018*/ 	.short	0x0002
        /*001a*/ 	.short	0x0050
        /*001c*/ 	.short	0x0082
	.zero		2


//--------------------- .nv.info                  --------------------------
	.section	.nv.info,"",@"SHT_CUDA_INFO"
	.align	4


	//----- nvinfo : EIATTR_REGCOUNT
	.align		4
        /*0000*/ 	.byte	0x04, 0x2f
        /*0002*/ 	.short	(.L_1 - .L_0)
	.align		4
.L_0:
        /*0004*/ 	.word	index@(matmul_kernel)
        /*0008*/ 	.word	0x00000048


	//----- nvinfo : EIATTR_FRAME_SIZE
	.align		4
.L_1:
        /*000c*/ 	.byte	0x04, 0x11
        /*000e*/ 	.short	(.L_3 - .L_2)
	.align		4
.L_2:
        /*0010*/ 	.word	index@(matmul_kernel)
        /*0014*/ 	.word	0x00000000


	//----- nvinfo : EIATTR_MIN_STACK_SIZE
	.align		4
.L_3:
        /*0018*/ 	.byte	0x04, 0x12
        /*001a*/ 	.short	(.L_5 - .L_4)
	.align		4
.L_4:
        /*001c*/ 	.word	index@(matmul_kernel)
        /*0020*/ 	.word	0x00000000
.L_5:


//--------------------- .nv.info.matmul_kernel    --------------------------
	.section	.nv.info.matmul_kernel,"",@"SHT_CUDA_INFO"
	.sectionflags	@""
	.align	4


	//----- nvinfo : EIATTR_CUDA_API_VERSION
	.align		4
        /*0000*/ 	.byte	0x04, 0x37
        /*0002*/ 	.short	(.L_7 - .L_6)
.L_6:
        /*0004*/ 	.word	0x00000082


	//----- nvinfo : EIATTR_SW2861232_WAR
	.align		4
.L_7:
        /*0008*/ 	.byte	0x01, 0x35
	.zero		2


	//----- nvinfo : EIATTR_PARAM_CBANK
	.align		4
        /*000c*/ 	.byte	0x04, 0x0a
        /*000e*/ 	.short	(.L_9 - .L_8)
	.align		4
.L_8:
        /*0010*/ 	.word	index@(.nv.constant0.matmul_kernel)
        /*0014*/ 	.short	0x0160
        /*0016*/ 	.short	0x0050


	//----- nvinfo : EIATTR_CBANK_PARAM_SIZE
	.align		4
.L_9:
        /*0018*/ 	.byte	0x03, 0x19
        /*001a*/ 	.short	0x0050


	//----- nvinfo : EIATTR_KPARAM_INFO
	.align		4
        /*001c*/ 	.byte	0x04, 0x17
        /*001e*/ 	.short	(.L_11 - .L_10)
.L_10:
        /*0020*/ 	.word	0x00000000
        /*0024*/ 	.short	0x000d
        /*0026*/ 	.short	0x0048
        /*0028*/ 	.byte	0x00, 0xf4, 0x21, 0x00


	//----- nvinfo : EIATTR_KPARAM_INFO
	.align		4
.L_11:
        /*002c*/ 	.byte	0x04, 0x17
        /*002e*/ 	.short	(.L_13 - .L_12)
.L_12:
        /*0030*/ 	.word	0x00000000
        /*0034*/ 	.short	0x000c
        /*0036*/ 	.short	0x0040
        /*0038*/ 	.byte	0x00, 0xf4, 0x21, 0x00


	//----- nvinfo : EIATTR_KPARAM_INFO
	.align		4
.L_13:
        /*003c*/ 	.byte	0x04, 0x17
        /*003e*/ 	.short	(.L_15 - .L_14)
.L_14:
        /*0040*/ 	.word	0x00000000
        /*0044*/ 	.short	0x000b
        /*0046*/ 	.short	0x0038
        /*0048*/ 	.byte	0x00, 0xf0, 0x11, 0x00


	//----- nvinfo : EIATTR_KPARAM_INFO
	.align		4
.L_15:
        /*004c*/ 	.byte	0x04, 0x17
        /*004e*/ 	.short	(.L_17 - .L_16)
.L_16:
        /*0050*/ 	.word	0x00000000
        /*0054*/ 	.short	0x000a
        /*0056*/ 	.short	0x0034
        /*0058*/ 	.byte	0x00, 0xf0, 0x11, 0x00


	//----- nvinfo : EIATTR_KPARAM_INFO
	.align		4
.L_17:
        /*005c*/ 	.byte	0x04, 0x17
        /*005e*/ 	.short	(.L_19 - .L_18)
.L_18:
        /*0060*/ 	.word	0x00000000
        /*0064*/ 	.short	0x0009
        /*0066*/ 	.short	0x0030
        /*0068*/ 	.byte	0x00, 0xf0, 0x11, 0x00


	//----- nvinfo : EIATTR_KPARAM_INFO
	.align		4
.L_19:
        /*006c*/ 	.byte	0x04, 0x17
        /*006e*/ 	.short	(.L_21 - .L_20)
.L_20:
        /*0070*/ 	.word	0x00000000
        /*0074*/ 	.short	0x0008
        /*0076*/ 	.short	0x002c
        /*0078*/ 	.byte	0x00, 0xf0, 0x11, 0x00


	//----- nvinfo : EIATTR_KPARAM_INFO
	.align		4
.L_21:
        /*007c*/ 	.byte	0x04, 0x17
        /*007e*/ 	.short	(.L_23 - .L_22)
.L_22:
        /*0080*/ 	.word	0x00000000
        /*0084*/ 	.short	0x0007
        /*0086*/ 	.short	0x0028
        /*0088*/ 	.byte	0x00, 0xf0, 0x11, 0x00


	//----- nvinfo : EIATTR_KPARAM_INFO
	.align		4
.L_23:
        /*008c*/ 	.byte	0x04, 0x17
        /*008e*/ 	.short	(.L_25 - .L_24)
.L_24:
        /*0090*/ 	.word	0x00000000
        /*0094*/ 	.short	0x0006
        /*0096*/ 	.short	0x0024
        /*0098*/ 	.byte	0x00, 0xf0, 0x11, 0x00


	//----- nvinfo : EIATTR_KPARAM_INFO
	.align		4
.L_25:
        /*009c*/ 	.byte	0x04, 0x17
        /*009e*/ 	.short	(.L_27 - .L_26)
.L_26:
        /*00a0*/ 	.word	0x00000000
        /*00a4*/ 	.short	0x0005
        /*00a6*/ 	.short	0x0020
        /*00a8*/ 	.byte	0x00, 0xf0, 0x11, 0x00


	//----- nvinfo : EIATTR_KPARAM_INFO
	.align		4
.L_27:
        /*00ac*/ 	.byte	0x04, 0x17
        /*00ae*/ 	.short	(.L_29 - .L_28)
.L_28:
        /*00b0*/ 	.word	0x00000000
        /*00b4*/ 	.short	0x0004
        /*00b6*/ 	.short	0x001c
        /*00b8*/ 	.byte	0x00, 0xf0, 0x11, 0x00


	//----- nvinfo : EIATTR_KPARAM_INFO
	.align		4
.L_29:
        /*00bc*/ 	.byte	0x04, 0x17
        /*00be*/ 	.short	(.L_31 - .L_30)
.L_30:
        /*00c0*/ 	.word	0x00000000
        /*00c4*/ 	.short	0x0003
        /*00c6*/ 	.short	0x0018
        /*00c8*/ 	.byte	0x00, 0xf0, 0x11, 0x00


	//----- nvinfo : EIATTR_KPARAM_INFO
	.align		4
.L_31:
        /*00cc*/ 	.byte	0x04, 0x17
        /*00ce*/ 	.short	(.L_33 - .L_32)
.L_32:
        /*00d0*/ 	.word	0x00000000
        /*00d4*/ 	.short	0x0002
        /*00d6*/ 	.short	0x0010
        /*00d8*/ 	.byte	0x00, 0xf4, 0x21, 0x00


	//----- nvinfo : EIATTR_KPARAM_INFO
	.align		4
.L_33:
        /*00dc*/ 	.byte	0x04, 0x17
        /*00de*/ 	.short	(.L_35 - .L_34)
.L_34:
        /*00e0*/ 	.word	0x00000000
        /*00e4*/ 	.short	0x0001
        /*00e6*/ 	.short	0x0008
        /*00e8*/ 	.byte	0x00, 0xf4, 0x21, 0x00


	//----- nvinfo : EIATTR_KPARAM_INFO
	.align		4
.L_35:
        /*00ec*/ 	.byte	0x04, 0x17
        /*00ee*/ 	.short	(.L_37 - .L_36)
.L_36:
        /*00f0*/ 	.word	0x00000000
        /*00f4*/ 	.short	0x0000
        /*00f6*/ 	.short	0x0000
        /*00f8*/ 	.byte	0x00, 0xf4, 0x21, 0x00


	//----- nvinfo : EIATTR_MAXREG_COUNT
	.align		4
.L_37:
        /*00fc*/ 	.byte	0x03, 0x1b
        /*00fe*/ 	.short	0x00ff


	//----- nvinfo : EIATTR_NUM_BARRIERS
	.align		4
        /*0100*/ 	.byte	0x02, 0x4c
        /*0102*/ 	.byte	0x01
	.zero		1


	//----- nvinfo : EIATTR_MERCURY_ISA_VERSION
	.align		4
        /*0104*/ 	.byte	0x03, 0x5f
        /*0106*/ 	.short	0x0000


	//----- nvinfo : EIATTR_EXIT_INSTR_OFFSETS
	.align		4
        /*0108*/ 	.byte	0x04, 0x1c
        /*010a*/ 	.short	(.L_39 - .L_38)


	//   ....[0]....
.L_38:
        /*010c*/ 	.word	0x00001cc0


	//   ....[1]....
        /*0110*/ 	.word	0x00001cf0


	//----- nvinfo : EIATTR_REQNTID
	.align		4
.L_39:
        /*0114*/ 	.byte	0x04, 0x10
        /*0116*/ 	.short	(.L_41 - .L_40)
.L_40:
        /*0118*/ 	.word	0x00000080
        /*011c*/ 	.word	0x00000001
        /*0120*/ 	.word	0x00000001
.L_41:


//--------------------- .nv.callgraph             --------------------------
	.section	.nv.callgraph,"",@"SHT_CUDA_CALLGRAPH"
	.align	4
	.sectionentsize	8
	.align		4
        /*0000*/ 	.word	0x00000000
	.align		4
        /*0004*/ 	.word	0xffffffff
	.align		4
        /*0008*/ 	.word	0x00000000
	.align		4
        /*000c*/ 	.word	0xfffffffe
	.align		4
        /*0010*/ 	.word	0x00000000
	.align		4
        /*0014*/ 	.word	0xfffffffd
	.align		4
        /*0018*/ 	.word	0x00000000
	.align		4
        /*001c*/ 	.word	0xfffffffc


//--------------------- .nv.rel.action            --------------------------
	.section	.nv.rel.action,"",@"SHT_CUDA_RELOCINFO"
	.align	8
	.sectionentsize	8
        /*0000*/ 	.byte	0x73, 0x00, 0x00, 0x00, 0x00, 0x00, 0x00, 0x00, 0x00, 0x00, 0x00, 0x11, 0x25, 0x00, 0x05, 0x36


//--------------------- .nv.constant0.matmul_kernel --------------------------
	.section	.nv.constant0.matmul_kernel,"a",@progbits
	.sectionflags	@""
	.align	4
.nv.constant0.matmul_kernel:
	.zero		432


//--------------------- .text.matmul_kernel       --------------------------
	.section	.text.matmul_kernel,"ax",@progbits
	.sectioninfo	@"SHI_REGISTERS=72"
	.align	128
        .global         matmul_kernel
        .type           matmul_kernel,@function
        .size           matmul_kernel,(.L_x_3 - matmul_kernel)
        .other          matmul_kernel,@"STO_CUDA_ENTRY STV_DEFAULT"
matmul_kernel:
.text.matmul_kernel:
[----:B------:R-:W-:Y:S02]  /*0000*/  IMAD.MOV.U32 R1, RZ, RZ, c[0x0][0x28] ;  /* 0x00000a00ff017624 */ /* 0x000fe400078e00ff */
[----:B------:R-:W-:Y:S01]  /*0010*/  IMAD.MOV.U32 R0, RZ, RZ, 0x1f ;  /* 0x0000001fff007424 */ /* 0x000fe200078e00ff */
[----:B------:R-:W0:Y:S01]  /*0020*/  S2R R5, SR_CTAID.X ;  /* 0x0000000000057919 */ /* 0x000e220000002500 */
[----:B------:R-:W-:Y:S01]  /*0030*/  IMAD.MOV.U32 R41, RZ, RZ, c[0x0][0x180] ;  /* 0x00006000ff297624 */ /* 0x000fe200078e00ff */
[----:B------:R-:W-:Y:S01]  /*0040*/  ULDC.64 UR6, c[0x0][0x118] ;  /* 0x0000460000067ab9 */ /* 0x000fe20000000a00 */
[----:B------:R-:W-:Y:S01]  /*0050*/  CS2R R16, SRZ ;  /* 0x0000000000107805 */ /* 0x000fe2000001ff00 */
[----:B------:R-:W-:Y:S01]  /*0060*/  IADD3 R0, R0, c[0x0][0x17c], RZ ;  /* 0x00005f0000007a10 */ /* 0x000fe20007ffe0ff */
[----:B------:R-:W-:Y:S01]  /*0070*/  CS2R R12, SRZ ;  /* 0x00000000000c7805 */ /* 0x000fe2000001ff00 */
[----:B------:R-:W-:Y:S01]  /*0080*/  IADD3 R41, R41, 0xf, RZ ;  /* 0x0000000f29297810 */ /* 0x000fe20007ffe0ff */
[----:B------:R-:W-:Y:S01]  /*0090*/  CS2R R18, SRZ ;  /* 0x0000000000127805 */ /* 0x000fe2000001ff00 */
[----:B------:R-:W-:Y:S01]  /*00a0*/  SHF.R.S32.HI R3, RZ, 0x1f, R0 ;  /* 0x0000001fff037819 */ /* 0x000fe20000011400 */
[----:B------:R-:W-:-:S03]  /*00b0*/  CS2R R14, SRZ ;  /* 0x00000000000e7805 */ /* 0x000fc6000001ff00 */
[----:B------:R-:W-:-:S04]  /*00c0*/  LEA.HI R3, R3, R0, RZ, 0x5 ;  /* 0x0000000003037211 */ /* 0x000fc800078f28ff */
[----:B------:R-:W-:-:S05]  /*00d0*/  SHF.R.S32.HI R3, RZ, 0x5, R3 ;  /* 0x00000005ff037819 */ /* 0x000fca0000011403 */
[----:B------:R-:W-:Y:S01]  /*00e0*/  IMAD.SHL.U32 R4, R3, 0x8, RZ ;  /* 0x0000000803047824 */ /* 0x000fe200078e00ff */
[----:B0-----:R-:W-:-:S04]  /*00f0*/  IABS R8, R5 ;  /* 0x0000000500087213 */ /* 0x001fc80000000000 */
[-C--:B------:R-:W-:Y:S02]  /*0100*/  IABS R7, R4.reuse ;  /* 0x0000000400077213 */ /* 0x080fe40000000000 */
[----:B------:R-:W-:Y:S02]  /*0110*/  IABS R10, R4 ;  /* 0x00000004000a7213 */ /* 0x000fe40000000000 */
[----:B------:R-:W0:Y:S08]  /*0120*/  I2F.RP R0, R7 ;  /* 0x0000000700007306 */ /* 0x000e300000209400 */
[----:B0-----:R-:W0:Y:S02]  /*0130*/  MUFU.RCP R0, R0 ;  /* 0x0000000000007308 */ /* 0x001e240000001000 */
[----:B0-----:R-:W-:Y:S01]  /*0140*/  IADD3 R2, R0, 0xffffffe, RZ ;  /* 0x0ffffffe00027810 */ /* 0x001fe20007ffe0ff */
[----:B------:R-:W-:-:S05]  /*0150*/  IMAD.MOV R0, RZ, RZ, -R10 ;  /* 0x000000ffff007224 */ /* 0x000fca00078e0a0a */
[----:B------:R0:W1:Y:S02]  /*0160*/  F2I.FTZ.U32.TRUNC.NTZ R3, R2 ;  /* 0x0000000200037305 */ /* 0x000064000021f000 */
[----:B0-----:R-:W-:Y:S02]  /*0170*/  IMAD.MOV.U32 R2, RZ, RZ, RZ ;  /* 0x000000ffff027224 */ /* 0x001fe400078e00ff */
[----:B-1----:R-:W-:-:S04]  /*0180*/  IMAD.MOV R6, RZ, RZ, -R3 ;  /* 0x000000ffff067224 */ /* 0x002fc800078e0a03 */
[----:B------:R-:W-:Y:S02]  /*0190*/  IMAD R9, R6, R7, RZ ;  /* 0x0000000706097224 */ /* 0x000fe400078e02ff */
[----:B------:R-:W-:Y:S02]  /*01a0*/  IMAD.MOV.U32 R6, RZ, RZ, R8 ;  /* 0x000000ffff067224 */ /* 0x000fe400078e0008 */
[----:B------:R-:W-:-:S06]  /*01b0*/  IMAD.HI.U32 R3, R3, R9, R2 ;  /* 0x0000000903037227 */ /* 0x000fcc00078e0002 */
[----:B------:R-:W-:-:S04]  /*01c0*/  IMAD.HI.U32 R3, R3, R6, RZ ;  /* 0x0000000603037227 */ /* 0x000fc800078e00ff */
[----:B------:R-:W-:-:S05]  /*01d0*/  IMAD R0, R3, R0, R6 ;  /* 0x0000000003007224 */ /* 0x000fca00078e0206 */
[----:B------:R-:W-:-:S13]  /*01e0*/  ISETP.GT.U32.AND P1, PT, R7, R0, PT ;  /* 0x000000000700720c */ /* 0x000fda0003f24070 */
[----:B------:R-:W-:Y:S01]  /*01f0*/  @!P1 IMAD.IADD R0, R0, 0x1, -R7 ;  /* 0x0000000100009824 */ /* 0x000fe200078e0a07 */
[----:B------:R-:W-:Y:S02]  /*0200*/  @!P1 IADD3 R3, R3, 0x1, RZ ;  /* 0x0000000103039810 */ /* 0x000fe40007ffe0ff */
[----:B------:R-:W-:Y:S02]  /*0210*/  ISETP.NE.AND P1, PT, R4, RZ, PT ;  /* 0x000000ff0400720c */ /* 0x000fe40003f25270 */
[----:B------:R-:W-:Y:S02]  /*0220*/  ISETP.GE.U32.AND P0, PT, R0, R7, PT ;  /* 0x000000070000720c */ /* 0x000fe40003f06070 */
[----:B------:R-:W-:-:S04]  /*0230*/  LOP3.LUT R0, R5, R4, RZ, 0x3c, !PT ;  /* 0x0000000405007212 */ /* 0x000fc800078e3cff */
[----:B------:R-:W-:Y:S01]  /*0240*/  ISETP.GE.AND P2, PT, R0, RZ, PT ;  /* 0x000000ff0000720c */ /* 0x000fe20003f46270 */
[----:B------:R-:W-:-:S05]  /*0250*/  IMAD.MOV.U32 R0, RZ, RZ, c[0x0][0x178] ;  /* 0x00005e00ff007624 */ /* 0x000fca00078e00ff */
[----:B------:R-:W-:Y:S02]  /*0260*/  IADD3 R0, R0, 0x3f, RZ ;  /* 0x0000003f00007810 */ /* 0x000fe40007ffe0ff */
[----:B------:R-:W-:-:S05]  /*0270*/  @P0 IADD3 R3, R3, 0x1, RZ ;  /* 0x0000000103030810 */ /* 0x000fca0007ffe0ff */
[----:B------:R-:W-:Y:S01]  /*0280*/  IMAD.MOV.U32 R2, RZ, RZ, R3 ;  /* 0x000000ffff027224 */ /* 0x000fe200078e0003 */
[----:B------:R-:W-:-:S03]  /*0290*/  SHF.R.S32.HI R3, RZ, 0x1f, R0 ;  /* 0x0000001fff037819 */ /* 0x000fc60000011400 */
[----:B------:R-:W-:Y:S01]  /*02a0*/  @!P2 IMAD.MOV R2, RZ, RZ, -R2 ;  /* 0x000000ffff02a224 */ /* 0x000fe200078e0a02 */
[----:B------:R-:W-:Y:S02]  /*02b0*/  @!P1 LOP3.LUT R2, RZ, R4, RZ, 0x33, !PT ;  /* 0x00000004ff029212 */ /* 0x000fe400078e33ff */
[----:B------:R-:W-:-:S03]  /*02c0*/  LEA.HI R3, R3, R0, RZ, 0x6 ;  /* 0x0000000003037211 */ /* 0x000fc600078f30ff */
[----:B------:R-:W-:Y:S02]  /*02d0*/  IMAD.SHL.U32 R6, R2, 0x8, RZ ;  /* 0x0000000802067824 */ /* 0x000fe400078e00ff */
[----:B------:R-:W-:-:S03]  /*02e0*/  IMAD.MOV R2, RZ, RZ, -R2 ;  /* 0x000000ffff027224 */ /* 0x000fc600078e0a02 */
[----:B------:R-:W-:Y:S01]  /*02f0*/  LEA.HI.SX32 R3, R3, -R6, 0x1a ;  /* 0x8000000603037211 */ /* 0x000fe200078fd2ff */
[----:B------:R-:W-:-:S03]  /*0300*/  IMAD R4, R4, R2, R5 ;  /* 0x0000000204047224 */ /* 0x000fc600078e0205 */
[----:B------:R-:W-:Y:S02]  /*0310*/  IMNMX R11, R3, 0x8, PT ;  /* 0x00000008030b7817 */ /* 0x000fe40003800200 */
[----:B------:R-:W-:Y:S02]  /*0320*/  IABS R9, R4 ;  /* 0x0000000400097213 */ /* 0x000fe40000000000 */
[----:B------:R-:W-:-:S04]  /*0330*/  IABS R7, R11 ;  /* 0x0000000b00077213 */ /* 0x000fc80000000000 */
[----:B------:R-:W0:Y:S08]  /*0340*/  I2F.RP R0, R7 ;  /* 0x0000000700007306 */ /* 0x000e300000209400 */
[----:B0-----:R-:W0:Y:S02]  /*0350*/  MUFU.RCP R0, R0 ;  /* 0x0000000000007308 */ /* 0x001e240000001000 */
[----:B0-----:R-:W-:-:S06]  /*0360*/  IADD3 R3, R0, 0xffffffe, RZ ;  /* 0x0ffffffe00037810 */ /* 0x001fcc0007ffe0ff */
[----:B------:R-:W0:Y:S02]  /*0370*/  F2I.FTZ.U32.TRUNC.NTZ R3, R3 ;  /* 0x0000000300037305 */ /* 0x000e24000021f000 */
[----:B0-----:R-:W-:-:S04]  /*0380*/  IMAD.MOV R8, RZ, RZ, -R3 ;  /* 0x000000ffff087224 */ /* 0x001fc800078e0a03 */
[----:B------:R-:W-:Y:S01]  /*0390*/  IMAD.MOV.U32 R2, RZ, RZ, R8 ;  /* 0x000000ffff027224 */ /* 0x000fe200078e0008 */
[----:B------:R-:W-:-:S03]  /*03a0*/  IABS R8, R11 ;  /* 0x0000000b00087213 */ /* 0x000fc60000000000 */
[----:B------:R-:W-:Y:S02]  /*03b0*/  IMAD R5, R2, R7, RZ ;  /* 0x0000000702057224 */ /* 0x000fe400078e02ff */
[----:B------:R-:W-:Y:S02]  /*03c0*/  IMAD.MOV.U32 R2, RZ, RZ, RZ ;  /* 0x000000ffff027224 */ /* 0x000fe400078e00ff */
[----:B------:R-:W-:Y:S02]  /*03d0*/  IMAD.MOV R0, RZ, RZ, -R8 ;  /* 0x000000ffff007224 */ /* 0x000fe400078e0a08 */
        /* <DEDUP_REMOVED lines=9> */
[----:B------:R-:W-:Y:S02]  /*0470*/  ISETP.GE.AND P2, PT, R0, RZ, PT ;  /* 0x000000ff0000720c */ /* 0x000fe40003f46270 */
[----:B------:R-:W0:Y:S05]  /*0480*/  S2R R0, SR_TID.X ;  /* 0x0000000000007919 */ /* 0x000e2a0000002100 */
[----:B------:R-:W-:-:S05]  /*0490*/  @P0 IADD3 R2, R2, 0x1, RZ ;  /* 0x0000000102020810 */ /* 0x000fca0007ffe0ff */
[----:B------:R-:W-:-:S04]  /*04a0*/  IMAD.MOV.U32 R3, RZ, RZ, R2 ;  /* 0x000000ffff037224 */ /* 0x000fc800078e0002 */
[----:B------:R-:W-:Y:S01]  /*04b0*/  @!P2 IMAD.MOV R3, RZ, RZ, -R3 ;  /* 0x000000ffff03a224 */ /* 0x000fe200078e0a03 */
[----:B------:R-:W-:Y:S02]  /*04c0*/  @!P1 LOP3.LUT R3, RZ, R11, RZ, 0x33, !PT ;  /* 0x0000000bff039212 */ /* 0x000fe400078e33ff */
[----:B------:R-:W-:-:S03]  /*04d0*/  ISETP.GE.AND P1, PT, R41, 0x10, PT ;  /* 0x000000102900780c */ /* 0x000fc60003f26270 */
[----:B------:R-:W-:Y:S02]  /*04e0*/  IMAD.MOV R2, RZ, RZ, -R3 ;  /* 0x000000ffff027224 */ /* 0x000fe400078e0a03 */
[----:B------:R-:W-:Y:S02]  /*04f0*/  IMAD.SHL.U32 R3, R3, 0x20, RZ ;  /* 0x0000002003037824 */ /* 0x000fe400078e00ff */
[----:B------:R-:W-:Y:S01]  /*0500*/  IMAD R2, R11, R2, R4 ;  /* 0x000000020b027224 */ /* 0x000fe200078e0204 */
[C---:B0-----:R-:W-:Y:S02]  /*0510*/  LOP3.LUT R5, R0.reuse, 0x3f, RZ, 0xc0, !PT ;  /* 0x0000003f00057812 */ /* 0x041fe400078ec0ff */
[----:B------:R-:W-:Y:S01]  /*0520*/  LOP3.LUT P0, RZ, R0, 0x40, RZ, 0xc0, !PT ;  /* 0x0000004000ff7812 */ /* 0x000fe2000780c0ff */
[----:B------:R-:W-:Y:S01]  /*0530*/  IMAD.IADD R4, R6, 0x1, R2 ;  /* 0x0000000106047824 */ /* 0x000fe200078e0202 */
[----:B------:R-:W-:-:S03]  /*0540*/  SHF.R.U32.HI R2, RZ, 0x6, R0 ;  /* 0x00000006ff027819 */ /* 0x000fc60000011600 */
[----:B------:R-:W-:Y:S01]  /*0550*/  IMAD R4, R4, 0x40, R5 ;  /* 0x0000004004047824 */ /* 0x000fe200078e0205 */
[----:B------:R-:W-:Y:S01]  /*0560*/  SGXT.U32 R2, R2, 0x1 ;  /* 0x000000010202781a */ /* 0x000fe20000000000 */
[----:B------:R-:W-:Y:S05]  /*0570*/  @!P1 BRA `(.L_x_0) ;  /* 0x00000e8000009947 */ /* 0x000fea0003800000 */
[----:B------:R-:W-:Y:S01]  /*0580*/  IABS R8, c[0x0][0x17c] ;  /* 0x00005f0000087a13 */ /* 0x000fe20000000000 */
[----:B------:R-:W-:Y:S01]  /*0590*/  IMAD.SHL.U32 R5, R5, 0x2, RZ ;  /* 0x0000000205057824 */ /* 0x000fe200078e00ff */
[----:B------:R-:W-:Y:S01]  /*05a0*/  IABS R9, c[0x0][0x178] ;  /* 0x00005e0000097a13 */ /* 0x000fe20000000000 */
[----:B------:R-:W-:Y:S01]  /*05b0*/  IMAD.SHL.U32 R18, R0, 0x8, RZ ;  /* 0x0000000800127824 */ /* 0x000fe200078e00ff */
[----:B------:R-:W0:Y:S01]  /*05c0*/  I2F.RP R12, R8 ;  /* 0x00000008000c7306 */ /* 0x000e220000209400 */
[--C-:B------:R-:W-:Y:S01]  /*05d0*/  SHF.R.U32.HI R10, RZ, 0x4, R0.reuse ;  /* 0x00000004ff0a7819 */ /* 0x100fe20000011600 */
[----:B------:R-:W-:Y:S01]  /*05e0*/  IMAD.MOV.U32 R49, RZ, RZ, c[0x0][0x18c] ;  /* 0x00006300ff317624 */ /* 0x000fe200078e00ff */
[----:B------:R-:W-:Y:S01]  /*05f0*/  SHF.R.S32.HI R6, RZ, 0x1f, R41 ;  /* 0x0000001fff067819 */ /* 0x000fe20000011429 */
[----:B------:R-:W-:Y:S01]  /*0600*/  IMAD.MOV.U32 R51, RZ, RZ, c[0x0][0x188] ;  /* 0x00006200ff337624 */ /* 0x000fe200078e00ff */
[----:B------:R-:W-:Y:S01]  /*0610*/  SGXT.U32 R10, R10, 0x3 ;  /* 0x000000030a0a781a */ /* 0x000fe20000000000 */
[----:B------:R-:W-:Y:S01]  /*0620*/  IMAD R40, R2, c[0x0][0x188], RZ ;  /* 0x0000620002287a24 */ /* 0x000fe200078e02ff */
[----:B------:R-:W-:Y:S01]  /*0630*/  LEA.HI R41, R6, R41, RZ, 0x4 ;  /* 0x0000002906297211 */ /* 0x000fe200078f20ff */
[----:B------:R-:W1:Y:S01]  /*0640*/  I2F.RP R13, R9 ;  /* 0x00000009000d7306 */ /* 0x000e620000209400 */
[----:B------:R-:W-:Y:S01]  /*0650*/  LOP3.LUT R20, R3, R10, RZ, 0xfc, !PT ;  /* 0x0000000a03147212 */ /* 0x000fe200078efcff */
[----:B------:R-:W-:Y:S01]  /*0660*/  IMAD.MOV.U32 R6, RZ, RZ, RZ ;  /* 0x000000ffff067224 */ /* 0x000fe200078e00ff */
[----:B------:R-:W-:Y:S01]  /*0670*/  IABS R28, R4 ;  /* 0x00000004001c7213 */ /* 0x000fe20000000000 */
[----:B------:R-:W-:Y:S01]  /*0680*/  IMAD.MOV.U32 R10, RZ, RZ, RZ ;  /* 0x000000ffff0a7224 */ /* 0x000fe200078e00ff */
[C---:B------:R-:W-:Y:S01]  /*0690*/  LOP3.LUT R22, R20.reuse, 0x18, RZ, 0xfc, !PT ;  /* 0x0000001814167812 */ /* 0x040fe200078efcff */
[----:B------:R-:W-:Y:S01]  /*06a0*/  CS2R R26, SRZ ;  /* 0x00000000001a7805 */ /* 0x000fe2000001ff00 */
[C---:B------:R-:W-:Y:S01]  /*06b0*/  LOP3.LUT R23, R20.reuse, 0x10, RZ, 0xfc, !PT ;  /* 0x0000001014177812 */ /* 0x040fe200078efcff */
[----:B0-----:R-:W0:Y:S01]  /*06c0*/  MUFU.RCP R12, R12 ;  /* 0x0000000c000c7308 */ /* 0x001e220000001000 */
[----:B------:R-:W-:Y:S01]  /*06d0*/  LOP3.LUT R24, R20, 0x8, RZ, 0xfc, !PT ;  /* 0x0000000814187812 */ /* 0x000fe200078efcff */
[----:B------:R-:W-:Y:S01]  /*06e0*/  IMAD.SHL.U32 R49, R49, 0x10, RZ ;  /* 0x0000001031317824 */ /* 0x000fe200078e00ff */
[----:B------:R-:W-:Y:S01]  /*06f0*/  IABS R19, R20 ;  /* 0x0000001400137213 */ /* 0x000fe20000000000 */
[----:B------:R-:W-:Y:S01]  /*0700*/  IMAD.SHL.U32 R51, R51, 0x10, RZ ;  /* 0x0000001033337824 */ /* 0x000fe200078e00ff */
[----:B------:R-:W-:Y:S01]  /*0710*/  IABS R17, R24 ;  /* 0x0000001800117213 */ /* 0x000fe20000000000 */
[----:B------:R-:W-:Y:S01]  /*0720*/  ULDC UR4, c[0x0][0x180] ;  /* 0x0000600000047ab9 */ /* 0x000fe20000000800 */
[----:B------:R-:W-:Y:S01]  /*0730*/  SHF.R.S32.HI R16, RZ, 0x2, R0 ;  /* 0x00000002ff107819 */ /* 0x000fe20000011400 */
[----:B-1----:R-:W1:Y:S01]  /*0740*/  MUFU.RCP R13, R13 ;  /* 0x0000000d000d7308 */ /* 0x002e620000001000 */
[----:B------:R-:W-:-:S02]  /*0750*/  LOP3.LUT R21, R18, 0x100, RZ, 0xc0, !PT ;  /* 0x0000010012157812 */ /* 0x000fc400078ec0ff */
[----:B------:R-:W-:Y:S02]  /*0760*/  SGXT R16, R16, 0x1 ;  /* 0x000000011010781a */ /* 0x000fe40000000200 */
[C---:B------:R-:W-:Y:S02]  /*0770*/  LOP3.LUT R36, R2.reuse, 0x8, RZ, 0xfc, !PT ;  /* 0x0000000802247812 */ /* 0x040fe400078efcff */
[----:B------:R-:W-:Y:S02]  /*0780*/  LOP3.LUT R37, R2, 0xa, RZ, 0xfc, !PT ;  /* 0x0000000a02257812 */ /* 0x000fe400078efcff */
[----:B0-----:R-:W-:Y:S01]  /*0790*/  IADD3 R7, R12, 0xffffffe, RZ ;  /* 0x0ffffffe0c077810 */ /* 0x001fe20007ffe0ff */
[----:B------:R-:W-:Y:S01]  /*07a0*/  IMAD R59, R36, c[0x0][0x188], RZ ;  /* 0x00006200243b7a24 */ /* 0x000fe200078e02ff */
[----:B------:R-:W-:Y:S01]  /*07b0*/  SEL R12, RZ, 0x90, !P0 ;  /* 0x00000090ff0c7807 */ /* 0x000fe20004000000 */
[----:B------:R-:W-:Y:S01]  /*07c0*/  IMAD R57, R37, c[0x0][0x188], RZ ;  /* 0x0000620025397a24 */ /* 0x000fe200078e02ff */
[----:B------:R-:W-:-:S02]  /*07d0*/  LOP3.LUT R38, R2, 0xc, RZ, 0xfc, !PT ;  /* 0x0000000c02267812 */ /* 0x000fc400078efcff */
[----:B------:R-:W0:Y:S01]  /*07e0*/  F2I.FTZ.U32.TRUNC.NTZ R7, R7 ;  /* 0x0000000700077305 */ /* 0x000e22000021f000 */
[----:B-1----:R-:W-:Y:S02]  /*07f0*/  IADD3 R11, R13, 0xffffffe, RZ ;  /* 0x0ffffffe0d0b7810 */ /* 0x002fe40007ffe0ff */
[----:B------:R-:W-:Y:S01]  /*0800*/  LOP3.LUT R5, R12, R5, RZ, 0x3c, !PT ;  /* 0x000000050c057212 */ /* 0x000fe200078e3cff */
[----:B------:R-:W-:Y:S01]  /*0810*/  IMAD R55, R38, c[0x0][0x188], RZ ;  /* 0x0000620026377a24 */ /* 0x000fe200078e02ff */
[----:B------:R-:W-:Y:S02]  /*0820*/  LOP3.LUT R39, R2, 0xe, RZ, 0xfc, !PT ;  /* 0x0000000e02277812 */ /* 0x000fe400078efcff */
[----:B------:R-:W-:Y:S01]  /*0830*/  SHF.R.S32.HI R41, RZ, 0x4, R41 ;  /* 0x00000004ff297819 */ /* 0x000fe20000011429 */
[----:B------:R-:W1:Y:S01]  /*0840*/  F2I.FTZ.U32.TRUNC.NTZ R11, R11 ;  /* 0x0000000b000b7305 */ /* 0x000e62000021f000 */
[----:B------:R-:W-:Y:S01]  /*0850*/  LOP3.LUT R50, R5, 0x20, RZ, 0x3c, !PT ;  /* 0x0000002005327812 */ /* 0x000fe200078e3cff */
[----:B------:R-:W-:Y:S01]  /*0860*/  IMAD R53, R39, c[0x0][0x188], RZ ;  /* 0x0000620027357a24 */ /* 0x000fe200078e02ff */
[----:B------:R-:W-:-:S02]  /*0870*/  LOP3.LUT R52, R5, 0x40, RZ, 0x3c, !PT ;  /* 0x0000004005347812 */ /* 0x000fc400078e3cff */
[----:B------:R-:W-:Y:S01]  /*0880*/  LOP3.LUT R54, R5, 0x60, RZ, 0x3c, !PT ;  /* 0x0000006005367812 */ /* 0x000fe200078e3cff */
[----:B0-----:R-:W-:-:S04]  /*0890*/  IMAD.MOV R13, RZ, RZ, -R7 ;  /* 0x000000ffff0d7224 */ /* 0x001fc800078e0a07 */
[----:B------:R-:W-:Y:S02]  /*08a0*/  IMAD R13, R13, R8, RZ ;  /* 0x000000080d0d7224 */ /* 0x000fe400078e02ff */
[----:B-1----:R-:W-:Y:S02]  /*08b0*/  IMAD.MOV R14, RZ, RZ, -R11 ;  /* 0x000000ffff0e7224 */ /* 0x002fe400078e0a0b */
[----:B------:R-:W-:Y:S01]  /*08c0*/  IMAD.HI.U32 R6, R7, R13, R6 ;  /* 0x0000000d07067227 */ /* 0x000fe200078e0006 */
[----:B------:R-:W-:-:S03]  /*08d0*/  IABS R13, R22 ;  /* 0x00000016000d7213 */ /* 0x000fc60000000000 */
[----:B------:R-:W-:Y:S02]  /*08e0*/  IMAD R15, R14, R9, RZ ;  /* 0x000000090e0f7224 */ /* 0x000fe400078e02ff */
[----:B------:R-:W-:-:S04]  /*08f0*/  IMAD.HI.U32 R7, R6, R13, RZ ;  /* 0x0000000d06077227 */ /* 0x000fc800078e00ff */
[----:B------:R-:W-:Y:S01]  /*0900*/  IMAD.HI.U32 R12, R11, R15, R10 ;  /* 0x0000000f0b0c7227 */ /* 0x000fe200078e000a */
[----:B------:R-:W-:-:S03]  /*0910*/  IABS R15, R23 ;  /* 0x00000017000f7213 */ /* 0x000fc60000000000 */
[----:B------:R-:W-:-:S04]  /*0920*/  IMAD.HI.U32 R11, R6, R17, RZ ;  /* 0x00000011060b7227 */ /* 0x000fc800078e00ff */
[----:B------:R-:W-:-:S04]  /*0930*/  IMAD.HI.U32 R10, R6, R15, RZ ;  /* 0x0000000f060a7227 */ /* 0x000fc800078e00ff */
[----:B------:R-:W-:Y:S02]  /*0940*/  IMAD.MOV R7, RZ, RZ, -R7 ;  /* 0x000000ffff077224 */ /* 0x000fe400078e0a07 */
[----:B------:R-:W-:Y:S02]  /*0950*/  IMAD.MOV R10, RZ, RZ, -R10 ;  /* 0x000000ffff0a7224 */ /* 0x000fe400078e0a0a */
[----:B------:R-:W-:-:S04]  /*0960*/  IMAD.HI.U32 R6, R6, R19, RZ ;  /* 0x0000001306067227 */ /* 0x000fc800078e00ff */
[----:B------:R-:W-:Y:S02]  /*0970*/  IMAD.MOV R14, RZ, RZ, -R11 ;  /* 0x000000ffff0e7224 */ /* 0x000fe400078e0a0b */
[----:B------:R-:W-:Y:S01]  /*0980*/  IMAD R11, R8, R7, R13 ;  /* 0x00000007080b7224 */ /* 0x000fe200078e020d */
[----:B------:R-:W-:Y:S01]  /*0990*/  LOP3.LUT R7, R0, 0x7, RZ, 0xc0, !PT ;  /* 0x0000000700077812 */ /* 0x000fe200078ec0ff */
[C---:B------:R-:W-:Y:S02]  /*09a0*/  IMAD R13, R8.reuse, R10, R15 ;  /* 0x0000000a080d7224 */ /* 0x040fe400078e020f */
[----:B------:R-:W-:Y:S01]  /*09b0*/  IMAD.MOV R6, RZ, RZ, -R6 ;  /* 0x000000ffff067224 */ /* 0x000fe200078e0a06 */
[C---:B------:R-:W-:Y:S01]  /*09c0*/  ISETP.GT.U32.AND P2, PT, R8.reuse, R11, PT ;  /* 0x0000000b0800720c */ /* 0x040fe20003f44070 */
[C---:B------:R-:W-:Y:S01]  /*09d0*/  IMAD R15, R8.reuse, R14, R17 ;  /* 0x0000000e080f7224 */ /* 0x040fe200078e0211 */
[C---:B------:R-:W-:Y:S01]  /*09e0*/  ISETP.GT.U32.AND P3, PT, R8.reuse, R13, PT ;  /* 0x0000000d0800720c */ /* 0x040fe20003f64070 */
[----:B------:R-:W-:Y:S01]  /*09f0*/  IMAD R17, R8, R6, R19 ;  /* 0x0000000608117224 */ /* 0x000fe200078e0213 */
[----:B------:R-:W-:Y:S01]  /*0a00*/  LOP3.LUT R6, R0, 0x40, RZ, 0xc0, !PT ;  /* 0x0000004000067812 */ /* 0x000fe200078ec0ff */
[----:B------:R-:W-:Y:S01]  /*0a10*/  IMAD.HI.U32 R12, R12, R28, RZ ;  /* 0x0000001c0c0c7227 */ /* 0x000fe200078e00ff */
[----:B------:R-:W-:-:S02]  /*0a20*/  ISETP.GT.U32.AND P4, PT, R8, R15, PT ;  /* 0x0000000f0800720c */ /* 0x000fc40003f84070 */
[----:B------:R-:W-:Y:S01]  /*0a30*/  ISETP.GT.U32.AND P5, PT, R8, R17, PT ;  /* 0x000000110800720c */ /* 0x000fe20003fa4070 */
[----:B------:R-:W-:Y:S02]  /*0a40*/  IMAD.MOV R12, RZ, RZ, -R12 ;  /* 0x000000ffff0c7224 */ /* 0x000fe400078e0a0c */
[----:B------:R-:W-:Y:S02]  /*0a50*/  IMAD.SHL.U32 R10, R0, 0x2, RZ ;  /* 0x00000002000a7824 */ /* 0x000fe400078e00ff */
[----:B------:R-:W-:Y:S02]  /*0a60*/  IMAD R28, R9, R12, R28 ;  /* 0x0000000c091c7224 */ /* 0x000fe400078e021c */
[--C-:B------:R-:W-:Y:S01]  /*0a70*/  @!P2 IMAD.IADD R11, R11, 0x1, -R8.reuse ;  /* 0x000000010b0ba824 */ /* 0x100fe200078e0a08 */
[----:B------:R-:W-:Y:S01]  /*0a80*/  LOP3.LUT R19, R10, 0x10, RZ, 0xc0, !PT ;  /* 0x000000100a137812 */ /* 0x000fe200078ec0ff */
[--C-:B------:R-:W-:Y:S01]  /*0a90*/  @!P3 IMAD.IADD R13, R13, 0x1, -R8.reuse ;  /* 0x000000010d0db824 */ /* 0x100fe200078e0a08 */
[----:B------:R-:W-:Y:S01]  /*0aa0*/  ISETP.GT.U32.AND P1, PT, R9, R28, PT ;  /* 0x0000001c0900720c */ /* 0x000fe20003f24070 */
[--C-:B------:R-:W-:Y:S01]  /*0ab0*/  @!P4 IMAD.IADD R15, R15, 0x1, -R8.reuse ;  /* 0x000000010f0fc824 */ /* 0x100fe200078e0a08 */
[C---:B------:R-:W-:Y:S01]  /*0ac0*/  ISETP.GT.U32.AND P3, PT, R8.reuse, R11, PT ;  /* 0x0000000b0800720c */ /* 0x040fe20003f64070 */
[----:B------:R-:W-:Y:S01]  /*0ad0*/  @!P5 IMAD.IADD R17, R17, 0x1, -R8 ;  /* 0x000000011111d824 */ /* 0x000fe200078e0a08 */
[----:B------:R-:W-:Y:S01]  /*0ae0*/  ISETP.GT.U32.AND P6, PT, R8, R13, PT ;  /* 0x0000000d0800720c */ /* 0x000fe20003fc4070 */
[----:B------:R-:W-:Y:S01]  /*0af0*/  IMAD.SHL.U32 R12, R0, 0x40, RZ ;  /* 0x00000040000c7824 */ /* 0x000fe200078e00ff */
[----:B------:R-:W-:Y:S01]  /*0b00*/  ISETP.GT.U32.AND P5, PT, R8, R15, PT ;  /* 0x0000000f0800720c */ /* 0x000fe20003fa4070 */
[----:B------:R-:W-:Y:S01]  /*0b10*/  IMAD.SHL.U32 R14, R0, 0x20, RZ ;  /* 0x00000020000e7824 */ /* 0x000fe200078e00ff */
[----:B------:R-:W-:-:S02]  /*0b20*/  ISETP.GT.U32.AND P2, PT, R8, R17, PT ;  /* 0x000000110800720c */ /* 0x000fc40003f44070 */
[----:B------:R-:W-:Y:S01]  /*0b30*/  SHF.R.U32.HI R10, RZ, 0x1, R6 ;  /* 0x00000001ff0a7819 */ /* 0x000fe20000011606 */
[----:B------:R-:W-:Y:S01]  /*0b40*/  IMAD.SHL.U32 R6, R7, 0x10, RZ ;  /* 0x0000001007067824 */ /* 0x000fe200078e00ff */
[----:B------:R-:W-:Y:S01]  /*0b50*/  LOP3.LUT R12, R12, 0x400, RZ, 0xc0, !PT ;  /* 0x000004000c0c7812 */ /* 0x000fe200078ec0ff */
[----:B------:R-:W-:Y:S01]  /*0b60*/  @!P1 IMAD.IADD R28, R28, 0x1, -R9 ;  /* 0x000000011c1c9824 */ /* 0x000fe200078e0a09 */
[----:B------:R-:W-:Y:S01]  /*0b70*/  ISETP.GE.AND P1, PT, R22, RZ, PT ;  /* 0x000000ff1600720c */ /* 0x000fe20003f26270 */
[--C-:B------:R-:W-:Y:S01]  /*0b80*/  @!P3 IMAD.IADD R11, R11, 0x1, -R8.reuse ;  /* 0x000000010b0bb824 */ /* 0x100fe200078e0a08 */
[----:B------:R-:W-:Y:S01]  /*0b90*/  ISETP.GE.AND P3, PT, R23, RZ, PT ;  /* 0x000000ff1700720c */ /* 0x000fe20003f66270 */
[--C-:B------:R-:W-:Y:S01]  /*0ba0*/  @!P6 IMAD.IADD R13, R13, 0x1, -R8.reuse ;  /* 0x000000010d0de824 */ /* 0x100fe200078e0a08 */
[----:B------:R-:W-:Y:S01]  /*0bb0*/  ISETP.GE.AND P6, PT, R24, RZ, PT ;  /* 0x000000ff1800720c */ /* 0x000fe20003fc6270 */
[--C-:B------:R-:W-:Y:S01]  /*0bc0*/  @!P5 IMAD.IADD R15, R15, 0x1, -R8.reuse ;  /* 0x000000010f0fd824 */ /* 0x100fe200078e0a08 */
[----:B------:R-:W-:Y:S01]  /*0bd0*/  ISETP.GE.AND P5, PT, R20, RZ, PT ;  /* 0x000000ff1400720c */ /* 0x000fe20003fa6270 */
[----:B------:R-:W-:Y:S01]  /*0be0*/  @!P2 IMAD.IADD R17, R17, 0x1, -R8 ;  /* 0x000000011111a824 */ /* 0x000fe200078e0a08 */
[----:B------:R-:W-:Y:S01]  /*0bf0*/  ISETP.NE.AND P2, PT, RZ, c[0x0][0x17c], PT ;  /* 0x00005f00ff007a0c */ /* 0x000fe20003f45270 */
[----:B------:R-:W-:Y:S01]  /*0c00*/  IMAD R7, R7, 0x80, R12 ;  /* 0x0000008007077824 */ /* 0x000fe200078e020c */
[----:B------:R-:W-:Y:S01]  /*0c10*/  LOP3.LUT R8, RZ, c[0x0][0x17c], RZ, 0x33, !PT ;  /* 0x00005f00ff087a12 */ /* 0x000fe200078e33ff */
[----:B------:R-:W-:Y:S01]  /*0c20*/  CS2R R22, SRZ ;  /* 0x0000000000167805 */ /* 0x000fe2000001ff00 */
[----:B------:R-:W-:Y:S01]  /*0c30*/  ISETP.GT.U32.AND P4, PT, R9, R28, PT ;  /* 0x0000001c0900720c */ /* 0x000fe20003f84070 */
[----:B------:R-:W-:Y:S01]  /*0c40*/  @!P1 IMAD.MOV R11, RZ, RZ, -R11 ;  /* 0x000000ffff0b9224 */ /* 0x000fe200078e0a0b */
[----:B------:R-:W-:Y:S01]  /*0c50*/  ISETP.NE.AND P1, PT, RZ, c[0x0][0x178], PT ;  /* 0x00005e00ff007a0c */ /* 0x000fe20003f25270 */
[----:B------:R-:W-:Y:S01]  /*0c60*/  @!P3 IMAD.MOV R13, RZ, RZ, -R13 ;  /* 0x000000ffff0db224 */ /* 0x000fe200078e0a0d */
[----:B------:R-:W-:Y:S01]  /*0c70*/  LOP3.LUT R10, R19, R6, R10, 0x96, !PT ;  /* 0x00000006130a7212 */ /* 0x000fe200078e960a */
[----:B------:R-:W-:Y:S01]  /*0c80*/  @!P6 IMAD.MOV R15, RZ, RZ, -R15 ;  /* 0x000000ffff0fe224 */ /* 0x000fe200078e0a0f */
[C---:B------:R-:W-:Y:S01]  /*0c90*/  SEL R43, R8.reuse, R11, !P2 ;  /* 0x0000000b082b7207 */ /* 0x040fe20005000000 */
[----:B------:R-:W-:Y:S01]  /*0ca0*/  @!P5 IMAD.MOV R17, RZ, RZ, -R17 ;  /* 0x000000ffff11d224 */ /* 0x000fe200078e0a11 */
[C---:B------:R-:W-:Y:S01]  /*0cb0*/  SEL R42, R8.reuse, R13, !P2 ;  /* 0x0000000d082a7207 */ /* 0x040fe20005000000 */
[----:B------:R-:W-:Y:S01]  /*0cc0*/  IMAD.IADD R7, R7, 0x1, R10 ;  /* 0x0000000107077824 */ /* 0x000fe200078e020a */
[C---:B------:R-:W-:Y:S01]  /*0cd0*/  SEL R69, R8.reuse, R15, !P2 ;  /* 0x0000000f08457207 */ /* 0x040fe20005000000 */
[----:B------:R-:W-:Y:S01]  /*0ce0*/  CS2R R12, SRZ ;  /* 0x00000000000c7805 */ /* 0x000fe2000001ff00 */
[----:B------:R-:W-:Y:S01]  /*0cf0*/  SEL R67, R8, R17, !P2 ;  /* 0x0000001108437207 */ /* 0x000fe20005000000 */
[----:B------:R-:W-:Y:S01]  /*0d00*/  @!P4 IMAD.IADD R28, R28, 0x1, -R9 ;  /* 0x000000011c1cc824 */ /* 0x000fe200078e0a09 */
[----:B------:R-:W-:Y:S01]  /*0d10*/  ISETP.GE.AND P2, PT, R4, RZ, PT ;  /* 0x000000ff0400720c */ /* 0x000fe20003f46270 */
[----:B------:R-:W-:Y:S01]  /*0d20*/  CS2R R24, SRZ ;  /* 0x0000000000187805 */ /* 0x000fe2000001ff00 */
[----:B------:R-:W-:Y:S01]  /*0d30*/  LOP3.LUT R8, R0, 0xf, RZ, 0xc0, !PT ;  /* 0x0000000f00087812 */ /* 0x000fe200078ec0ff */
[----:B------:R-:W-:Y:S01]  /*0d40*/  IMAD R43, R43, c[0x0][0x190], RZ ;  /* 0x000064002b2b7a24 */ /* 0x000fe200078e02ff */
[----:B------:R-:W-:Y:S01]  /*0d50*/  LOP3.LUT R14, R14, 0x260, RZ, 0xc0, !PT ;  /* 0x000002600e0e7812 */ /* 0x000fe200078ec0ff */
[----:B------:R-:W-:Y:S01]  /*0d60*/  IMAD R42, R42, c[0x0][0x190], RZ ;  /* 0x000064002a2a7a24 */ /* 0x000fe200078e02ff */
[----:B------:R-:W-:Y:S01]  /*0d70*/  LOP3.LUT R16, R19, 0x90, R16, 0x78, !PT ;  /* 0x0000009013107812 */ /* 0x000fe200078e7810 */
[----:B------:R-:W-:Y:S01]  /*0d80*/  IMAD R47, R8, c[0x0][0x18c], RZ ;  /* 0x00006300082f7a24 */ /* 0x000fe200078e02ff */
[C---:B------:R-:W-:Y:S01]  /*0d90*/  LOP3.LUT R9, R2.reuse, 0x2, RZ, 0xfc, !PT ;  /* 0x0000000202097812 */ /* 0x040fe200078efcff */
[----:B------:R-:W-:Y:S01]  /*0da0*/  CS2R R18, SRZ ;  /* 0x0000000000127805 */ /* 0x000fe2000001ff00 */
[C---:B------:R-:W-:Y:S01]  /*0db0*/  LOP3.LUT R10, R2.reuse, 0x4, RZ, 0xfc, !PT ;  /* 0x00000004020a7812 */ /* 0x040fe200078efcff */
[----:B------:R-:W-:Y:S01]  /*0dc0*/  IMAD R69, R69, c[0x0][0x190], RZ ;  /* 0x0000640045457a24 */ /* 0x000fe200078e02ff */
[----:B------:R-:W-:Y:S01]  /*0dd0*/  LOP3.LUT R11, R2, 0x6, RZ, 0xfc, !PT ;  /* 0x00000006020b7812 */ /* 0x000fe200078efcff */
[----:B------:R-:W-:Y:S01]  /*0de0*/  @!P2 IMAD.MOV R28, RZ, RZ, -R28 ;  /* 0x000000ffff1ca224 */ /* 0x000fe200078e0a1c */
[----:B------:R-:W-:Y:S01]  /*0df0*/  @!P1 LOP3.LUT R28, RZ, c[0x0][0x178], RZ, 0x33, !PT ;  /* 0x00005e00ff1c9a12 */ /* 0x000fe200078e33ff */
[----:B------:R-:W-:Y:S01]  /*0e00*/  IMAD R63, R10, c[0x0][0x188], RZ ;  /* 0x000062000a3f7a24 */ /* 0x000fe200078e02ff */
[----:B------:R-:W-:Y:S01]  /*0e10*/  LEA R46, P1, R47, c[0x0][0x168], 0x1 ;  /* 0x00005a002f2e7a11 */ /* 0x000fe200078208ff */
[----:B------:R-:W-:Y:S01]  /*0e20*/  IMAD R61, R11, c[0x0][0x188], RZ ;  /* 0x000062000b3d7a24 */ /* 0x000fe200078e02ff */
[----:B------:R-:W-:Y:S01]  /*0e30*/  IADD3 R6, R16, R14, R21 ;  /* 0x0000000e10067210 */ /* 0x000fe20007ffe015 */
[----:B------:R-:W-:Y:S01]  /*0e40*/  IMAD R28, R28, c[0x0][0x184], RZ ;  /* 0x000061001c1c7a24 */ /* 0x000fe200078e02ff */
[----:B------:R-:W-:Y:S01]  /*0e50*/  LEA.HI.X.SX32 R47, R47, c[0x0][0x16c], 0x1, P1 ;  /* 0x00005b002f2f7a11 */ /* 0x000fe200008f0eff */
[----:B------:R-:W-:Y:S01]  /*0e60*/  CS2R R16, SRZ ;  /* 0x0000000000107805 */ /* 0x000fe2000001ff00 */
[----:B------:R-:W-:Y:S01]  /*0e70*/  CS2R R20, SRZ ;  /* 0x0000000000147805 */ /* 0x000fe2000001ff00 */
[----:B------:R-:W-:Y:S01]  /*0e80*/  CS2R R14, SRZ ;  /* 0x00000000000e7805 */ /* 0x000fe2000001ff00 */
[C---:B------:R-:W-:Y:S01]  /*0e90*/  LEA R44, P1, R28.reuse, c[0x0][0x160], 0x1 ;  /* 0x000058001c2c7a11 */ /* 0x040fe200078208ff */
[----:B------:R-:W-:Y:S01]  /*0ea0*/  IMAD R65, R9, c[0x0][0x188], RZ ;  /* 0x0000620009417a24 */ /* 0x000fe200078e02ff */
[----:B------:R-:W-:Y:S01]  /*0eb0*/  LOP3.LUT R48, R7, 0x40, RZ, 0x3c, !PT ;  /* 0x0000004007307812 */ /* 0x000fe200078e3cff */
[----:B------:R-:W-:Y:S01]  /*0ec0*/  IMAD R67, R67, c[0x0][0x190], RZ ;  /* 0x0000640043437a24 */ /* 0x000fe200078e02ff */
[----:B------:R-:W-:-:S04]  /*0ed0*/  LEA.HI.X.SX32 R45, R28, c[0x0][0x164], 0x1, P1 ;  /* 0x000059001c2d7a11 */ /* 0x000fc800008f0eff */
.L_x_1:
[----:B------:R-:W-:Y:S01]  /*0ee0*/  ISETP.GE.AND P1, PT, R2, UR4, PT ;  /* 0x0000000402007c0c */ /* 0x000fe2000bf26270 */
[----:B------:R-:W-:Y:S01]  /*0ef0*/  IMAD.WIDE R30, R40, 0x2, R44 ;  /* 0x00000002281e7825 */ /* 0x000fe200078e022c */
[----:B------:R-:W-:-:S02]  /*0f00*/  PRMT R62, RZ, 0x7610, R62 ;  /* 0x00007610ff3e7816 */ /* 0x000fc4000000003e */
[----:B------:R-:W-:-:S09]  /*0f10*/  ISETP.GE.AND P2, PT, R36, UR4, PT ;  /* 0x0000000424007c0c */ /* 0x000fd2000bf46270 */
[----:B------:R0:W2:Y:S01]  /*0f20*/  @!P1 LDG.E.U16 R62, [R30.64] ;  /* 0x000000061e3e9981 */ /* 0x0000a2000c1e1500 */
[----:B------:R-:W-:Y:S01]  /*0f30*/  ISETP.GE.AND P1, PT, R9, UR4, PT ;  /* 0x0000000409007c0c */ /* 0x000fe2000bf26270 */
[----:B------:R-:W-:Y:S01]  /*0f40*/  IMAD.WIDE R28, R65, 0x2, R44 ;  /* 0x00000002411c7825 */ /* 0x000fe200078e022c */
[----:B------:R-:W-:Y:S02]  /*0f50*/  PRMT R35, RZ, 0x7610, R35 ;  /* 0x00007610ff237816 */ /* 0x000fe40000000023 */
[----:B------:R-:W-:Y:S01]  /*0f60*/  PRMT R34, RZ, 0x7610, R34 ;  /* 0x00007610ff227816 */ /* 0x000fe20000000022 */
[----:B------:R-:W-:Y:S01]  /*0f70*/  IMAD.WIDE R32, R59, 0x2, R44 ;  /* 0x000000023b207825 */ /* 0x000fe200078e022c */
[----:B------:R-:W-:-:S03]  /*0f80*/  PRMT R56, RZ, 0x7610, R56 ;  /* 0x00007610ff387816 */ /* 0x000fc60000000038 */
[----:B0-----:R-:W-:Y:S01]  /*0f90*/  IMAD.WIDE R30, R63, 0x2, R44 ;  /* 0x000000023f1e7825 */ /* 0x001fe200078e022c */
[----:B------:R0:W3:Y:S04]  /*0fa0*/  @!P2 LDG.E.U16 R34, [R32.64] ;  /* 0x000000062022a981 */ /* 0x0000e8000c1e1500 */
[----:B------:R1:W4:Y:S01]  /*0fb0*/  @!P1 LDG.E.U16 R35, [R28.64] ;  /* 0x000000061c239981 */ /* 0x000322000c1e1500 */
[----:B------:R-:W-:Y:S02]  /*0fc0*/  ISETP.GE.AND P1, PT, R10, UR4, PT ;  /* 0x000000040a007c0c */ /* 0x000fe4000bf26270 */
[----:B------:R-:W-:Y:S02]  /*0fd0*/  ISETP.GE.AND P2, PT, R11, UR4, PT ;  /* 0x000000040b007c0c */ /* 0x000fe4000bf46270 */
[----:B------:R-:W-:-:S09]  /*0fe0*/  PRMT R58, RZ, 0x7610, R58 ;  /* 0x00007610ff3a7816 */ /* 0x000fd2000000003a */
[----:B------:R5:W4:Y:S01]  /*0ff0*/  @!P1 LDG.E.U16 R56, [R30.64] ;  /* 0x000000061e389981 */ /* 0x000b22000c1e1500 */
[----:B------:R-:W-:Y:S01]  /*1000*/  ISETP.GE.AND P1, PT, R37, UR4, PT ;  /* 0x0000000425007c0c */ /* 0x000fe2000bf26270 */
[----:B0-----:R-:W-:Y:S01]  /*1010*/  IMAD.WIDE R32, R61, 0x2, R44 ;  /* 0x000000023d207825 */ /* 0x001fe200078e022c */
[----:B------:R-:W-:-:S03]  /*1020*/  PRMT R60, RZ, 0x7610, R60 ;  /* 0x00007610ff3c7816 */ /* 0x000fc6000000003c */
[----:B-1----:R-:W-:Y:S01]  /*1030*/  IMAD.WIDE R28, R57, 0x2, R44 ;  /* 0x00000002391c7825 */ /* 0x002fe200078e022c */
[----:B------:R0:W4:Y:S01]  /*1040*/  @!P2 LDG.E.U16 R58, [R32.64] ;  /* 0x00000006203aa981 */ /* 0x000122000c1e1500 */
[----:B------:R-:W-:-:S06]  /*1050*/  ISETP.GE.AND P2, PT, R38, UR4, PT ;  /* 0x0000000426007c0c */ /* 0x000fcc000bf46270 */
[----:B------:R1:W4:Y:S01]  /*1060*/  @!P1 LDG.E.U16 R60, [R28.64] ;  /* 0x000000061c3c9981 */ /* 0x000322000c1e1500 */
[----:B------:R-:W-:Y:S01]  /*1070*/  ISETP.GE.AND P1, PT, R39, UR4, PT ;  /* 0x0000000427007c0c */ /* 0x000fe2000bf26270 */
[----:B-----5:R-:W-:Y:S01]  /*1080*/  IMAD.WIDE R30, R55, 0x2, R44 ;  /* 0x00000002371e7825 */ /* 0x020fe200078e022c */
[----:B------:R-:W-:Y:S02]  /*1090*/  PRMT R64, RZ, 0x7610, R64 ;  /* 0x00007610ff407816 */ /* 0x000fe40000000040 */
[----:B------:R-:W-:Y:S01]  /*10a0*/  PRMT R66, RZ, 0x7610, R66 ;  /* 0x00007610ff427816 */ /* 0x000fe20000000042 */
[----:B0-----:R-:W-:-:S03]  /*10b0*/  IMAD.WIDE R32, R53, 0x2, R44 ;  /* 0x0000000235207825 */ /* 0x001fc600078e022c */
[----:B------:R0:W5:Y:S01]  /*10c0*/  @!P2 LDG.E.U16 R64, [R30.64] ;  /* 0x000000061e40a981 */ /* 0x000162000c1e1500 */
[----:B------:R-:W-:-:S04]  /*10d0*/  ISETP.GE.AND P2, PT, R8, UR4, PT ;  /* 0x0000000408007c0c */ /* 0x000fc8000bf46270 */
[----:B------:R0:W5:Y:S01]  /*10e0*/  @!P1 LDG.E.U16 R66, [R32.64] ;  /* 0x0000000620429981 */ /* 0x000162000c1e1500 */
[----:B------:R-:W-:Y:S01]  /*10f0*/  PRMT R68, RZ, 0x7610, R68 ;  /* 0x00007610ff447816 */ /* 0x000fe20000000044 */
[--C-:B-1----:R-:W-:Y:S02]  /*1100*/  IMAD.WIDE R28, R67, 0x2, R46.reuse ;  /* 0x00000002431c7825 */ /* 0x102fe400078e022e */
[----:B------:R-:W-:Y:S02]  /*1110*/  BAR.SYNC.DEFER_BLOCKING 0x0 ;  /* 0x0000000000007b1d */ /* 0x000fe40000010000 */
[----:B0-----:R-:W-:-:S04]  /*1120*/  IMAD.WIDE R30, R69, 0x2, R46 ;  /* 0x00000002451e7825 */ /* 0x001fc800078e022e */
[--C-:B------:R-:W-:Y:S01]  /*1130*/  IMAD.WIDE R32, R42, 0x2, R46.reuse ;  /* 0x000000022a207825 */ /* 0x100fe200078e022e */
[----:B------:R0:W5:Y:S03]  /*1140*/  @!P2 LDG.E.U16 R68, [R28.64] ;  /* 0x000000061c44a981 */ /* 0x000166000c1e1500 */
[----:B0-----:R-:W-:Y:S01]  /*1150*/  IMAD.WIDE R28, R43, 0x2, R46 ;  /* 0x000000022b1c7825 */ /* 0x001fe200078e022e */
[----:B--2---:R0:W-:Y:S02]  /*1160*/  STS.U16 [R5], R62 ;  /* 0x0000003e05007388 */ /* 0x0041e40000000400 */
[----:B0-----:R-:W-:-:S06]  /*1170*/  PRMT R62, RZ, 0x7610, R62 ;  /* 0x00007610ff3e7816 */ /* 0x001fcc000000003e */
[----:B------:R0:W2:Y:S04]  /*1180*/  @!P2 LDG.E.U16 R62, [R30.64] ;  /* 0x000000061e3ea981 */ /* 0x0000a8000c1e1500 */
[----:B---3--:R-:W-:Y:S01]  /*1190*/  STS.U16 [R5+0x400], R34 ;  /* 0x0004002205007388 */ /* 0x008fe20000000400 */
[----:B0-----:R-:W-:Y:S02]  /*11a0*/  PRMT R30, RZ, 0x7610, R30 ;  /* 0x00007610ff1e7816 */ /* 0x001fe4000000001e */
[----:B------:R-:W-:-:S04]  /*11b0*/  PRMT R31, RZ, 0x7610, R31 ;  /* 0x00007610ff1f7816 */ /* 0x000fc8000000001f */
[----:B------:R-:W3:Y:S04]  /*11c0*/  @!P2 LDG.E.U16 R30, [R32.64] ;  /* 0x00000006201ea981 */ /* 0x000ee8000c1e1500 */
[----:B------:R-:W3:Y:S04]  /*11d0*/  @!P2 LDG.E.U16 R31, [R28.64] ;  /* 0x000000061c1fa981 */ /* 0x000ee8000c1e1500 */
[----:B----4-:R-:W-:Y:S04]  /*11e0*/  STS.U16 [R50+0x100], R35 ;  /* 0x0001002332007388 */ /* 0x010fe80000000400 */
[----:B------:R-:W-:Y:S04]  /*11f0*/  STS.U16 [R50+0x500], R60 ;  /* 0x0005003c32007388 */ /* 0x000fe80000000400 */
[----:B------:R-:W-:Y:S04]  /*1200*/  STS.U16 [R52+0x200], R56 ;  /* 0x0002003834007388 */ /* 0x000fe80000000400 */
[----:B-----5:R-:W-:Y:S04]  /*1210*/  STS.U16 [R52+0x600], R64 ;  /* 0x0006004034007388 */ /* 0x020fe80000000400 */
[----:B------:R-:W-:Y:S04]  /*1220*/  STS.U16 [R54+0x300], R58 ;  /* 0x0003003a36007388 */ /* 0x000fe80000000400 */
[----:B------:R-:W-:Y:S04]  /*1230*/  STS.U16 [R54+0x700], R66 ;  /* 0x0007004236007388 */ /* 0x000fe80000000400 */
[----:B------:R-:W-:Y:S01]  /*1240*/  STS.U16 [R5+0x800], R68 ;  /* 0x0008004405007388 */ /* 0x000fe20000000400 */
[----:B------:R-:W-:-:S04]  /*1250*/  IADD3 R41, R41, -0x1, RZ ;  /* 0xffffffff29297810 */ /* 0x000fc80007ffe0ff */
[----:B------:R-:W-:Y:S01]  /*1260*/  ISETP.NE.U32.AND P1, PT, R41, RZ, PT ;  /* 0x000000ff2900720c */ /* 0x000fe20003f25070 */
[----:B------:R-:W-:Y:S01]  /*1270*/  UIADD3 UR4, UR4, -0x10, URZ ;  /* 0xfffffff004047890 */ /* 0x000fe2000fffe03f */
[----:B------:R-:W-:-:S04]  /*1280*/  IMAD.WIDE R46, R49, 0x2, R46 ;  /* 0x00000002312e7825 */ /* 0x000fc800078e022e */
[----:B------:R-:W-:Y:S01]  /*1290*/  IMAD.WIDE R44, R51, 0x2, R44 ;  /* 0x00000002332c7825 */ /* 0x000fe200078e022c */
[----:B--2---:R-:W-:Y:S04]  /*12a0*/  STS.U16 [R5+0x900], R62 ;  /* 0x0009003e05007388 */ /* 0x004fe80000000400 */
[----:B---3--:R-:W-:Y:S04]  /*12b0*/  STS.U16 [R5+0xa00], R30 ;  /* 0x000a001e05007388 */ /* 0x008fe80000000400 */
[----:B------:R-:W-:Y:S04]  /*12c0*/  STS.U16 [R5+0xb00], R31 ;  /* 0x000b001f05007388 */ /* 0x000fe80000000400 */
[----:B------:R-:W-:Y:S06]  /*12d0*/  BAR.SYNC.DEFER_BLOCKING 0x0 ;  /* 0x0000000000007b1d */ /* 0x000fec0000010000 */
[----:B------:R-:W-:Y:S04]  /*12e0*/  LDSM.16.MT88.4 R32, [R7] ;  /* 0x000000000720783b */ /* 0x000fe80000004200 */
[----:B------:R-:W0:Y:S02]  /*12f0*/  LDSM.16.M88.4 R28, [R6+0x800] ;  /* 0x00080000061c783b */ /* 0x000e240000000200 */
[C---:B0-----:R-:W-:Y:S08]  /*1300*/  HMMA.16816.F32 R16, R32.reuse, R28, R16 ;  /* 0x0000001c2010723c */ /* 0x041ff00000001810 */
[----:B------:R-:W-:Y:S01]  /*1310*/  HMMA.16816.F32 R20, R32, R30, R20 ;  /* 0x0000001e2014723c */ /* 0x000fe20000001814 */
[----:B------:R-:W0:Y:S07]  /*1320*/  LDSM.16.MT88.4 R32, [R48] ;  /* 0x000000003020783b */ /* 0x000e2e0000004200 */
[C---:B0-----:R-:W-:Y:S08]  /*1330*/  HMMA.16816.F32 R12, R32.reuse, R28, R12 ;  /* 0x0000001c200c723c */ /* 0x041ff0000000180c */
[----:B------:R-:W-:Y:S01]  /*1340*/  HMMA.16816.F32 R24, R32, R30, R24 ;  /* 0x0000001e2018723c */ /* 0x000fe20000001818 */
[----:B------:R-:W-:Y:S07]  /*1350*/  @P1 BRA `(.L_x_1) ;  /* 0xfffffb8000001947 */ /* 0x000fee000383ffff */
[----:B------:R-:W-:-:S15]  /*1360*/  NOP ;  /* 0x0000000000007918 */ /* 0x000fde0000000000 */
[----:B------:R-:W-:-:S01]  /*1370*/  NOP ;  /* 0x0000000000007918 */ /* 0x000fc20000000000 */
[----:B------:R-:W-:Y:S02]  /*1380*/  F2FP.PACK_AB R15, R27, R15 ;  /* 0x0000000f1b0f723e */ /* 0x000fe400000000ff */
[----:B------:R-:W-:-:S02]  /*1390*/  F2FP.PACK_AB R14, R26, R14 ;  /* 0x0000000e1a0e723e */ /* 0x000fc400000000ff */
[----:B------:R-:W-:Y:S02]  /*13a0*/  F2FP.PACK_AB R19, R23, R19 ;  /* 0x000000131713723e */ /* 0x000fe400000000ff */
[----:B------:R-:W-:Y:S02]  /*13b0*/  F2FP.PACK_AB R18, R22, R18 ;  /* 0x000000121612723e */ /* 0x000fe400000000ff */
[----:B------:R-:W-:Y:S02]  /*13c0*/  F2FP.PACK_AB R13, R25, R13 ;  /* 0x0000000d190d723e */ /* 0x000fe400000000ff */
[----:B------:R-:W-:Y:S02]  /*13d0*/  F2FP.PACK_AB R12, R24, R12 ;  /* 0x0000000c180c723e */ /* 0x000fe400000000ff */
[----:B------:R-:W-:Y:S02]  /*13e0*/  F2FP.PACK_AB R17, R21, R17 ;  /* 0x000000111511723e */ /* 0x000fe400000000ff */
[----:B------:R-:W-:-:S02]  /*13f0*/  F2FP.PACK_AB R16, R20, R16 ;  /* 0x000000101410723e */ /* 0x000fc400000000ff */
.L_x_0:
[----:B------:R-:W-:Y:S01]  /*1400*/  BAR.SYNC.DEFER_BLOCKING 0x0 ;  /* 0x0000000000007b1d */ /* 0x000fe20000010000 */
[C---:B------:R-:W-:Y:S01]  /*1410*/  IMAD.SHL.U32 R5, R0.reuse, 0x4, RZ ;  /* 0x0000000400057824 */ /* 0x040fe200078e00ff */
[----:B------:R-:W-:Y:S01]  /*1420*/  SEL R8, RZ, 0x808, !P0 ;  /* 0x00000808ff087807 */ /* 0x000fe20004000000 */
[C---:B------:R-:W-:Y:S01]  /*1430*/  IMAD.SHL.U32 R6, R0.reuse, 0x10, RZ ;  /* 0x0000001000067824 */ /* 0x040fe200078e00ff */
[----:B------:R-:W-:-:S02]  /*1440*/  LOP3.LUT R0, R0, 0x18, RZ, 0xc0, !PT ;  /* 0x0000001800007812 */ /* 0x000fc400078ec0ff */
[----:B------:R-:W-:Y:S02]  /*1450*/  LOP3.LUT R7, R8, 0x7c, R5, 0x78, !PT ;  /* 0x0000007c08077812 */ /* 0x000fe400078e7805 */
[----:B------:R-:W-:Y:S02]  /*1460*/  LOP3.LUT R9, R6, 0x70, RZ, 0xc0, !PT ;  /* 0x0000007006097812 */ /* 0x000fe400078ec0ff */
[----:B------:R-:W-:Y:S02]  /*1470*/  LOP3.LUT R7, R7, 0x200, R6, 0xf8, !PT ;  /* 0x0000020007077812 */ /* 0x000fe400078ef806 */
[----:B------:R-:W-:Y:S01]  /*1480*/  LOP3.LUT R5, R5, 0x180, RZ, 0xc0, !PT ;  /* 0x0000018005057812 */ /* 0x000fe200078ec0ff */
[----:B------:R-:W-:Y:S01]  /*1490*/  IMAD R9, R0, 0x80, R9 ;  /* 0x0000008000097824 */ /* 0x000fe200078e0209 */
[----:B------:R-:W-:Y:S02]  /*14a0*/  LOP3.LUT R10, R7, 0x4, RZ, 0x3c, !PT ;  /* 0x00000004070a7812 */ /* 0x000fe400078e3cff */
[----:B------:R-:W-:-:S02]  /*14b0*/  LOP3.LUT R6, R3, R2, RZ, 0xfc, !PT ;  /* 0x0000000203067212 */ /* 0x000fc400078efcff */
[----:B------:R-:W-:Y:S01]  /*14c0*/  LEA.HI R0, R0, R9, RZ, 0x1f ;  /* 0x0000000900007211 */ /* 0x000fe200078ff8ff */
[C---:B------:R-:W-:Y:S01]  /*14d0*/  IMAD R9, R4.reuse, c[0x0][0x194], RZ ;  /* 0x0000650004097a24 */ /* 0x040fe200078e02ff */
[----:B------:R-:W-:Y:S01]  /*14e0*/  ISETP.GE.AND P0, PT, R4, c[0x0][0x178], PT ;  /* 0x00005e0004007a0c */ /* 0x000fe20003f06270 */
[C---:B------:R-:W-:Y:S01]  /*14f0*/  IMAD R27, R6.reuse, c[0x0][0x198], RZ ;  /* 0x00006600061b7a24 */ /* 0x040fe200078e02ff */
[----:B------:R-:W-:Y:S01]  /*1500*/  LOP3.LUT R11, R3, 0x1c, R2, 0xfe, !PT ;  /* 0x0000001c030b7812 */ /* 0x000fe200078efe02 */
[----:B------:R-:W-:Y:S01]  /*1510*/  IMAD.IADD R20, R5, 0x1, R0 ;  /* 0x0000000105147824 */ /* 0x000fe200078e0200 */
[----:B------:R-:W-:Y:S01]  /*1520*/  STS [R7], R16 ;  /* 0x0000001007007388 */ /* 0x000fe20000000800 */
[----:B------:R-:W-:Y:S02]  /*1530*/  ISETP.LT.AND P2, PT, R6, c[0x0][0x17c], !P0 ;  /* 0x00005f0006007a0c */ /* 0x000fe40004741270 */
[----:B------:R-:W-:Y:S01]  /*1540*/  LOP3.LUT R0, R3, 0x1a, R2, 0xfe, !PT ;  /* 0x0000001a03007812 */ /* 0x000fe200078efe02 */
[----:B------:R-:W-:Y:S01]  /*1550*/  STS [R7+0x100], R17 ;  /* 0x0001001107007388 */ /* 0x000fe20000000800 */
[----:B------:R-:W-:-:S02]  /*1560*/  LOP3.LUT R28, R20, 0x4, RZ, 0x3c, !PT ;  /* 0x00000004141c7812 */ /* 0x000fc400078e3cff */
[C---:B------:R-:W-:Y:S01]  /*1570*/  LOP3.LUT R29, R20.reuse, 0x8, RZ, 0x3c, !PT ;  /* 0x00000008141d7812 */ /* 0x040fe200078e3cff */
[----:B------:R-:W-:Y:S01]  /*1580*/  STS [R7+0x80], R12 ;  /* 0x0000800c07007388 */ /* 0x000fe20000000800 */
[----:B------:R-:W-:Y:S02]  /*1590*/  LOP3.LUT R30, R20, 0xc, RZ, 0x3c, !PT ;  /* 0x0000000c141e7812 */ /* 0x000fe400078e3cff */
[C-C-:B------:R-:W-:Y:S01]  /*15a0*/  LOP3.LUT R8, R3.reuse, 0x18, R2.reuse, 0xfe, !PT ;  /* 0x0000001803087812 */ /* 0x140fe200078efe02 */
[----:B------:R-:W-:Y:S01]  /*15b0*/  STS [R7+0x180], R13 ;  /* 0x0001800d07007388 */ /* 0x000fe20000000800 */
[C-C-:B------:R-:W-:Y:S02]  /*15c0*/  LOP3.LUT R22, R3.reuse, 0x16, R2.reuse, 0xfe, !PT ;  /* 0x0000001603167812 */ /* 0x140fe400078efe02 */
[C-C-:B------:R-:W-:Y:S01]  /*15d0*/  LOP3.LUT R23, R3.reuse, 0x14, R2.reuse, 0xfe, !PT ;  /* 0x0000001403177812 */ /* 0x140fe200078efe02 */
[----:B------:R0:W-:Y:S01]  /*15e0*/  STS [R10+0x400], R18 ;  /* 0x000400120a007388 */ /* 0x0001e20000000800 */
[----:B------:R-:W-:-:S02]  /*15f0*/  LOP3.LUT R24, R3, 0x12, R2, 0xfe, !PT ;  /* 0x0000001203187812 */ /* 0x000fc400078efe02 */
[C-C-:B------:R-:W-:Y:S01]  /*1600*/  LOP3.LUT R25, R3.reuse, 0x10, R2.reuse, 0xfe, !PT ;  /* 0x0000001003197812 */ /* 0x140fe200078efe02 */
[----:B------:R1:W-:Y:S01]  /*1610*/  STS [R10+0x500], R19 ;  /* 0x000500130a007388 */ /* 0x0003e20000000800 */
[C-C-:B------:R-:W-:Y:S02]  /*1620*/  LOP3.LUT R4, R3.reuse, 0x1e, R2.reuse, 0xfe, !PT ;  /* 0x0000001e03047812 */ /* 0x140fe400078efe02 */
[C-C-:B------:R-:W-:Y:S01]  /*1630*/  LOP3.LUT R26, R3.reuse, 0xe, R2.reuse, 0xfe, !PT ;  /* 0x0000000e031a7812 */ /* 0x140fe200078efe02 */
[----:B------:R2:W-:Y:S01]  /*1640*/  STS [R10+0x480], R14 ;  /* 0x0004800e0a007388 */ /* 0x0005e20000000800 */
[C-C-:B------:R-:W-:Y:S02]  /*1650*/  LOP3.LUT R21, R3.reuse, 0xc, R2.reuse, 0xfe, !PT ;  /* 0x0000000c03157812 */ /* 0x140fe400078efe02 */
[C-C-:B0-----:R-:W-:Y:S01]  /*1660*/  LOP3.LUT R18, R3.reuse, 0x8, R2.reuse, 0xfe, !PT ;  /* 0x0000000803127812 */ /* 0x141fe200078efe02 */
[----:B------:R0:W-:Y:S01]  /*1670*/  STS [R10+0x580], R15 ;  /* 0x0005800f0a007388 */ /* 0x0001e20000000800 */
[----:B------:R-:W-:-:S02]  /*1680*/  LOP3.LUT R16, R3, 0x6, R2, 0xfe, !PT ;  /* 0x0000000603107812 */ /* 0x000fc400078efe02 */
[C-C-:B-1----:R-:W-:Y:S01]  /*1690*/  LOP3.LUT R19, R3.reuse, 0xa, R2.reuse, 0xfe, !PT ;  /* 0x0000000a03137812 */ /* 0x142fe200078efe02 */
[----:B------:R-:W-:Y:S01]  /*16a0*/  BAR.SYNC.DEFER_BLOCKING 0x0 ;  /* 0x0000000000007b1d */ /* 0x000fe20000010000 */
[----:B------:R-:W-:Y:S02]  /*16b0*/  ISETP.LT.AND P5, PT, R16, c[0x0][0x17c], !P0 ;  /* 0x00005f0010007a0c */ /* 0x000fe400047a1270 */
[C-C-:B--2---:R-:W-:Y:S02]  /*16c0*/  LOP3.LUT R14, R3.reuse, 0x2, R2.reuse, 0xfe, !PT ;  /* 0x00000002030e7812 */ /* 0x144fe400078efe02 */
[----:B------:R-:W-:Y:S02]  /*16d0*/  LOP3.LUT R3, R3, 0x4, R2, 0xfe, !PT ;  /* 0x0000000403037812 */ /* 0x000fe400078efe02 */
[----:B0-----:R-:W-:Y:S01]  /*16e0*/  LEA R10, P1, R9, c[0x0][0x170], 0x1 ;  /* 0x00005c00090a7a11 */ /* 0x001fe200078208ff */
[C---:B------:R-:W-:Y:S01]  /*16f0*/  IMAD R15, R14.reuse, c[0x0][0x198], RZ ;  /* 0x000066000e0f7a24 */ /* 0x040fe200078e02ff */
[----:B------:R-:W-:Y:S01]  /*1700*/  ISETP.LT.AND P3, PT, R14, c[0x0][0x17c], !P0 ;  /* 0x00005f000e007a0c */ /* 0x000fe20004761270 */
[----:B------:R-:W-:Y:S01]  /*1710*/  IMAD R17, R3, c[0x0][0x198], RZ ;  /* 0x0000660003117a24 */ /* 0x000fe200078e02ff */
[----:B------:R-:W-:-:S02]  /*1720*/  LEA.HI.X.SX32 R9, R9, c[0x0][0x174], 0x1, P1 ;  /* 0x00005d0009097a11 */ /* 0x000fc400008f0eff */
[-C--:B------:R-:W-:Y:S02]  /*1730*/  LEA R12, P1, R27, R10.reuse, 0x1 ;  /* 0x0000000a1b0c7211 */ /* 0x080fe400078208ff */
[-C--:B------:R-:W-:Y:S02]  /*1740*/  LEA R14, P4, R15, R10.reuse, 0x1 ;  /* 0x0000000a0f0e7211 */ /* 0x080fe400078808ff */
[-C--:B------:R-:W-:Y:S02]  /*1750*/  LEA.HI.X.SX32 R13, R27, R9.reuse, 0x1, P1 ;  /* 0x000000091b0d7211 */ /* 0x080fe400008f0eff */
[----:B------:R-:W-:Y:S02]  /*1760*/  ISETP.LT.AND P1, PT, R11, c[0x0][0x17c], !P0 ;  /* 0x00005f000b007a0c */ /* 0x000fe40004721270 */
[----:B------:R-:W-:Y:S01]  /*1770*/  LEA.HI.X.SX32 R15, R15, R9, 0x1, P4 ;  /* 0x000000090f0f7211 */ /* 0x000fe200020f0eff */
[----:B------:R-:W0:Y:S04]  /*1780*/  LDS R31, [R20] ;  /* 0x00000000141f7984 */ /* 0x000e280000000800 */
[----:B------:R-:W1:Y:S04]  /*1790*/  LDS R33, [R28] ;  /* 0x000000001c217984 */ /* 0x000e680000000800 */
[----:B------:R-:W2:Y:S04]  /*17a0*/  LDS R5, [R29] ;  /* 0x000000001d057984 */ /* 0x000ea80000000800 */
[----:B------:R-:W3:Y:S04]  /*17b0*/  LDS R6, [R30] ;  /* 0x000000001e067984 */ /* 0x000ee80000000800 */
[----:B------:R4:W5:Y:S04]  /*17c0*/  LDS R7, [R20+0x200] ;  /* 0x0002000014077984 */ /* 0x0009680000000800 */
[----:B------:R4:W3:Y:S04]  /*17d0*/  LDS R2, [R28+0x200] ;  /* 0x000200001c027984 */ /* 0x0008e80000000800 */
[----:B------:R-:W-:Y:S01]  /*17e0*/  LDS R11, [R30+0x200] ;  /* 0x000200001e0b7984 */ /* 0x000fe20000000800 */
[----:B----4-:R-:W-:Y:S01]  /*17f0*/  IMAD R20, R16, c[0x0][0x198], RZ ;  /* 0x0000660010147a24 */ /* 0x010fe200078e02ff */
[----:B------:R-:W-:Y:S01]  /*1800*/  LEA R16, P6, R17, R10, 0x1 ;  /* 0x0000000a11107211 */ /* 0x000fe200078c08ff */
[----:B------:R-:W-:-:S03]  /*1810*/  IMAD R28, R18, c[0x0][0x198], RZ ;  /* 0x00006600121c7a24 */ /* 0x000fc600078e02ff */
[----:B------:R-:W-:Y:S01]  /*1820*/  LEA.HI.X.SX32 R17, R17, R9, 0x1, P6 ;  /* 0x0000000911117211 */ /* 0x000fe200030f0eff */
[----:B0-----:R-:W-:Y:S01]  /*1830*/  @P2 STG.E.U16 [R12.64], R31 ;  /* 0x0000001f0c002986 */ /* 0x001fe2000c101506 */
[----:B------:R-:W-:-:S03]  /*1840*/  ISETP.LT.AND P2, PT, R3, c[0x0][0x17c], !P0 ;  /* 0x00005f0003007a0c */ /* 0x000fc60004741270 */
[----:B------:R0:W4:Y:S04]  /*1850*/  LDS R3, [R29+0x200] ;  /* 0x000200001d037984 */ /* 0x0001280000000800 */
[----:B-1----:R1:W-:Y:S01]  /*1860*/  @P3 STG.E.U16 [R14.64], R33 ;  /* 0x000000210e003986 */ /* 0x0023e2000c101506 */
[----:B------:R-:W-:Y:S02]  /*1870*/  ISETP.LT.AND P3, PT, R18, c[0x0][0x17c], !P0 ;  /* 0x00005f0012007a0c */ /* 0x000fe40004761270 */
[-C--:B------:R-:W-:Y:S01]  /*1880*/  LEA R18, P6, R28, R10.reuse, 0x1 ;  /* 0x0000000a1c127211 */ /* 0x080fe200078c08ff */
[C---:B0-----:R-:W-:Y:S01]  /*1890*/  IMAD R29, R19.reuse, c[0x0][0x198], RZ ;  /* 0x00006600131d7a24 */ /* 0x041fe200078e02ff */
[----:B------:R-:W-:Y:S01]  /*18a0*/  LEA R12, P4, R20, R10, 0x1 ;  /* 0x0000000a140c7211 */ /* 0x000fe200078808ff */
[----:B--2---:R0:W-:Y:S01]  /*18b0*/  @P2 STG.E.U16 [R16.64], R5 ;  /* 0x0000000510002986 */ /* 0x0041e2000c101506 */
[----:B------:R-:W-:-:S02]  /*18c0*/  ISETP.LT.AND P2, PT, R19, c[0x0][0x17c], !P0 ;  /* 0x00005f0013007a0c */ /* 0x000fc40004741270 */
[-C--:B------:R-:W-:Y:S02]  /*18d0*/  LEA.HI.X.SX32 R13, R20, R9.reuse, 0x1, P4 ;  /* 0x00000009140d7211 */ /* 0x080fe400020f0eff */
[-C--:B------:R-:W-:Y:S01]  /*18e0*/  LEA.HI.X.SX32 R19, R28, R9.reuse, 0x1, P6 ;  /* 0x000000091c137211 */ /* 0x080fe200030f0eff */
[----:B-1----:R-:W-:Y:S01]  /*18f0*/  IMAD R15, R21, c[0x0][0x198], RZ ;  /* 0x00006600150f7a24 */ /* 0x002fe200078e02ff */
[-C--:B------:R-:W-:Y:S01]  /*1900*/  LEA R20, P4, R29, R10.reuse, 0x1 ;  /* 0x0000000a1d147211 */ /* 0x080fe200078808ff */
[----:B---3--:R-:W-:Y:S01]  /*1910*/  @P5 STG.E.U16 [R12.64], R6 ;  /* 0x000000060c005986 */ /* 0x008fe2000c101506 */
[----:B------:R-:W-:Y:S01]  /*1920*/  ISETP.LT.AND P5, PT, R21, c[0x0][0x17c], !P0 ;  /* 0x00005f0015007a0c */ /* 0x000fe200047a1270 */
[----:B------:R-:W-:Y:S01]  /*1930*/  IMAD.MOV.U32 R28, RZ, RZ, c[0x0][0x198] ;  /* 0x00006600ff1c7624 */ /* 0x000fe200078e00ff */
[----:B------:R-:W-:Y:S01]  /*1940*/  LEA.HI.X.SX32 R21, R29, R9, 0x1, P4 ;  /* 0x000000091d157211 */ /* 0x000fe200020f0eff */
[----:B-----5:R1:W-:Y:S01]  /*1950*/  @P3 STG.E.U16 [R18.64], R7 ;  /* 0x0000000712003986 */ /* 0x0203e2000c101506 */
[C---:B------:R-:W-:Y:S01]  /*1960*/  ISETP.LT.AND P3, PT, R26.reuse, c[0x0][0x17c], !P0 ;  /* 0x00005f001a007a0c */ /* 0x040fe20004761270 */
[----:B------:R-:W-:Y:S01]  /*1970*/  IMAD R26, R26, c[0x0][0x198], RZ ;  /* 0x000066001a1a7a24 */ /* 0x000fe200078e02ff */
[----:B------:R-:W-:Y:S01]  /*1980*/  LEA R14, P4, R15, R10, 0x1 ;  /* 0x0000000a0f0e7211 */ /* 0x000fe200078808ff */
[----:B------:R-:W-:Y:S01]  /*1990*/  IMAD R27, R28, 0x10, R27 ;  /* 0x000000101c1b7824 */ /* 0x000fe200078e021b */
[----:B------:R2:W-:Y:S01]  /*19a0*/  @P2 STG.E.U16 [R20.64], R2 ;  /* 0x0000000214002986 */ /* 0x0005e2000c101506 */
[----:B------:R-:W-:-:S02]  /*19b0*/  ISETP.LT.AND P2, PT, R24, c[0x0][0x17c], !P0 ;  /* 0x00005f0018007a0c */ /* 0x000fc40004741270 */
[CC--:B0-----:R-:W-:Y:S02]  /*19c0*/  LEA R16, P6, R26.reuse, R10.reuse, 0x1 ;  /* 0x0000000a1a107211 */ /* 0x0c1fe400078c08ff */
[-C--:B------:R-:W-:Y:S02]  /*19d0*/  LEA.HI.X.SX32 R15, R15, R9.reuse, 0x1, P4 ;  /* 0x000000090f0f7211 */ /* 0x080fe400020f0eff */
[----:B------:R-:W-:Y:S01]  /*19e0*/  LEA.HI.X.SX32 R17, R26, R9, 0x1, P6 ;  /* 0x000000091a117211 */ /* 0x000fe200030f0eff */
[----:B-1----:R-:W-:Y:S01]  /*19f0*/  IMAD R19, R28, 0x2, R27 ;  /* 0x000000021c137824 */ /* 0x002fe200078e021b */
[----:B------:R-:W-:Y:S02]  /*1a00*/  ISETP.LT.AND P6, PT, R25, c[0x0][0x17c], !P0 ;  /* 0x00005f0019007a0c */ /* 0x000fe400047c1270 */
[----:B------:R-:W-:Y:S01]  /*1a10*/  ISETP.LT.AND P4, PT, R22, c[0x0][0x17c], !P0 ;  /* 0x00005f0016007a0c */ /* 0x000fe20004781270 */
[----:B--2---:R-:W-:Y:S01]  /*1a20*/  IMAD R21, R28, 0x2, R19 ;  /* 0x000000021c157824 */ /* 0x004fe200078e0213 */
[----:B----4-:R-:W-:Y:S01]  /*1a30*/  @P5 STG.E.U16 [R14.64], R3 ;  /* 0x000000030e005986 */ /* 0x010fe2000c101506 */
[----:B------:R-:W-:-:S02]  /*1a40*/  LEA R12, P5, R27, R10, 0x1 ;  /* 0x0000000a1b0c7211 */ /* 0x000fc400078a08ff */
[C---:B------:R-:W-:Y:S01]  /*1a50*/  IMAD R22, R28.reuse, 0x2, R21 ;  /* 0x000000021c167824 */ /* 0x040fe200078e0215 */
[----:B------:R0:W-:Y:S01]  /*1a60*/  @P3 STG.E.U16 [R16.64], R11 ;  /* 0x0000000b10003986 */ /* 0x0001e2000c101506 */
[-C--:B------:R-:W-:Y:S02]  /*1a70*/  LEA R18, P3, R19, R10.reuse, 0x1 ;  /* 0x0000000a13127211 */ /* 0x080fe400078608ff */
[-C--:B------:R-:W-:Y:S02]  /*1a80*/  LEA.HI.X.SX32 R13, R27, R9.reuse, 0x1, P5 ;  /* 0x000000091b0d7211 */ /* 0x080fe400028f0eff */
[----:B------:R-:W-:Y:S02]  /*1a90*/  PRMT R6, R31, 0x7632, R6 ;  /* 0x000076321f067816 */ /* 0x000fe40000000006 */
[----:B------:R-:W-:Y:S02]  /*1aa0*/  LEA.HI.X.SX32 R19, R19, R9, 0x1, P3 ;  /* 0x0000000913137211 */ /* 0x000fe400018f0eff */
[----:B------:R-:W-:Y:S01]  /*1ab0*/  PRMT R33, R33, 0x7632, R33 ;  /* 0x0000763221217816 */ /* 0x000fe20000000021 */
[----:B------:R1:W-:Y:S01]  /*1ac0*/  @P6 STG.E.U16 [R12.64], R6 ;  /* 0x000000060c006986 */ /* 0x0003e2000c101506 */
[----:B------:R-:W-:Y:S01]  /*1ad0*/  ISETP.LT.AND P5, PT, R23, c[0x0][0x17c], !P0 ;  /* 0x00005f0017007a0c */ /* 0x000fe200047a1270 */
[----:B------:R-:W-:Y:S01]  /*1ae0*/  IMAD R23, R28, 0x2, R22 ;  /* 0x000000021c177824 */ /* 0x000fe200078e0216 */
[-C--:B0-----:R-:W-:Y:S01]  /*1af0*/  LEA R16, P3, R22, R10.reuse, 0x1 ;  /* 0x0000000a16107211 */ /* 0x081fe200078608ff */
[----:B------:R0:W-:Y:S01]  /*1b00*/  @P2 STG.E.U16 [R18.64], R33 ;  /* 0x0000002112002986 */ /* 0x0001e2000c101506 */
[-C--:B------:R-:W-:Y:S01]  /*1b10*/  LEA R14, P2, R21, R10.reuse, 0x1 ;  /* 0x0000000a150e7211 */ /* 0x080fe200078408ff */
[----:B------:R-:W-:Y:S01]  /*1b20*/  IMAD R24, R28, 0x2, R23 ;  /* 0x000000021c187824 */ /* 0x000fe200078e0217 */
[----:B------:R-:W-:-:S02]  /*1b30*/  LEA R20, P6, R23, R10, 0x1 ;  /* 0x0000000a17147211 */ /* 0x000fc400078c08ff */
[-C--:B------:R-:W-:Y:S01]  /*1b40*/  LEA.HI.X.SX32 R15, R21, R9.reuse, 0x1, P2 ;  /* 0x00000009150f7211 */ /* 0x080fe200010f0eff */
[----:B------:R-:W-:Y:S01]  /*1b50*/  IMAD R25, R28, 0x2, R24 ;  /* 0x000000021c197824 */ /* 0x000fe200078e0218 */
[-C--:B------:R-:W-:Y:S02]  /*1b60*/  LEA.HI.X.SX32 R17, R22, R9.reuse, 0x1, P3 ;  /* 0x0000000916117211 */ /* 0x080fe400018f0eff */
[----:B-1----:R-:W-:Y:S02]  /*1b70*/  LEA R12, P2, R24, R10, 0x1 ;  /* 0x0000000a180c7211 */ /* 0x002fe400078408ff */
[----:B------:R-:W-:Y:S01]  /*1b80*/  ISETP.LT.AND P3, PT, R8, c[0x0][0x17c], !P0 ;  /* 0x00005f0008007a0c */ /* 0x000fe20004761270 */
[----:B0-----:R-:W-:Y:S01]  /*1b90*/  IMAD R18, R28, 0x2, R25 ;  /* 0x000000021c127824 */ /* 0x001fe200078e0219 */
[-C--:B------:R-:W-:Y:S02]  /*1ba0*/  LEA.HI.X.SX32 R13, R24, R9.reuse, 0x1, P2 ;  /* 0x00000009180d7211 */ /* 0x080fe400010f0eff */
[----:B------:R-:W-:-:S02]  /*1bb0*/  LEA.HI.X.SX32 R21, R23, R9, 0x1, P6 ;  /* 0x0000000917157211 */ /* 0x000fc400030f0eff */
[----:B------:R-:W-:Y:S02]  /*1bc0*/  ISETP.LT.AND P2, PT, R0, c[0x0][0x17c], !P0 ;  /* 0x00005f0000007a0c */ /* 0x000fe40004741270 */
[-C--:B------:R-:W-:Y:S02]  /*1bd0*/  LEA R22, P6, R25, R10.reuse, 0x1 ;  /* 0x0000000a19167211 */ /* 0x080fe400078c08ff */
[----:B------:R-:W-:Y:S02]  /*1be0*/  ISETP.LT.AND P0, PT, R4, c[0x0][0x17c], !P0 ;  /* 0x00005f0004007a0c */ /* 0x000fe40004701270 */
[----:B------:R-:W-:Y:S02]  /*1bf0*/  PRMT R7, R5, 0x7632, R7 ;  /* 0x0000763205077816 */ /* 0x000fe40000000007 */
[----:B------:R-:W-:Y:S02]  /*1c00*/  LEA.HI.X.SX32 R23, R25, R9, 0x1, P6 ;  /* 0x0000000919177211 */ /* 0x000fe400030f0eff */
[----:B------:R-:W-:Y:S01]  /*1c10*/  LEA R8, P6, R18, R10, 0x1 ;  /* 0x0000000a12087211 */ /* 0x000fe200078c08ff */
[----:B------:R0:W-:Y:S01]  /*1c20*/  @P5 STG.E.U16 [R14.64], R7 ;  /* 0x000000070e005986 */ /* 0x0001e2000c101506 */
[----:B------:R-:W-:-:S02]  /*1c30*/  PRMT R6, R6, 0x7632, R6 ;  /* 0x0000763206067816 */ /* 0x000fc40000000006 */
[----:B------:R-:W-:Y:S02]  /*1c40*/  PRMT R10, R7, 0x7632, R10 ;  /* 0x00007632070a7816 */ /* 0x000fe4000000000a */
[----:B------:R-:W-:Y:S01]  /*1c50*/  PRMT R2, R2, 0x7632, R2 ;  /* 0x0000763202027816 */ /* 0x000fe20000000002 */
[----:B------:R0:W-:Y:S01]  /*1c60*/  @P4 STG.E.U16 [R16.64], R6 ;  /* 0x0000000610004986 */ /* 0x0001e2000c101506 */
[----:B------:R-:W-:Y:S02]  /*1c70*/  PRMT R3, R3, 0x7632, R3 ;  /* 0x0000763203037816 */ /* 0x000fe40000000003 */
[----:B------:R-:W-:Y:S01]  /*1c80*/  LEA.HI.X.SX32 R9, R18, R9, 0x1, P6 ;  /* 0x0000000912097211 */ /* 0x000fe200030f0eff */
[----:B------:R0:W-:Y:S04]  /*1c90*/  @P3 STG.E.U16 [R20.64], R10 ;  /* 0x0000000a14003986 */ /* 0x0001e8000c101506 */
[----:B------:R0:W-:Y:S04]  /*1ca0*/  @P2 STG.E.U16 [R12.64], R2 ;  /* 0x000000020c002986 */ /* 0x0001e8000c101506 */
[----:B------:R0:W-:Y:S01]  /*1cb0*/  @P1 STG.E.U16 [R22.64], R3 ;  /* 0x0000000316001986 */ /* 0x0001e2000c101506 */
[----:B------:R-:W-:Y:S05]  /*1cc0*/  @!P0 EXIT ;  /* 0x000000000000894d */ /* 0x000fea0003800000 */
[----:B------:R-:W-:-:S05]  /*1cd0*/  PRMT R4, R11, 0x7632, R4 ;  /* 0x000076320b047816 */ /* 0x000fca0000000004 */
[----:B------:R-:W-:Y:S01]  /*1ce0*/  STG.E.U16 [R8.64], R4 ;  /* 0x0000000408007986 */ /* 0x000fe2000c101506 */
[----:B------:R-:W-:Y:S05]  /*1cf0*/  EXIT ;  /* 0x000000000000794d */ /* 0x000fea0003800000 */
.L_x_2:
[----:B------:R-:W-:-:S00]  /*1d00*/  BRA `(.L_x_2) ;  /* 0xfffffff000007947 */ /* 0x000fc0000383ffff */
[----:B------:R-:W-:-:S00]  /*1d10*/  NOP ;  /* 0x0000000000007918 */ /* 0x000fc00000000000 */
        /* <DEDUP_REMOVED lines=14> */
.L_x_3:


//--------------------- .nv.shared.matmul_kernel  --------------------------
	.section	.nv.shared.matmul_kernel,"aw",@nobits
	.sectionflags	@""
	.align	16
